	.target	sm_100a

	.elftype	@"ET_EXEC"


//--------------------- .note.nv.tkinfo           --------------------------
	.section	.note.nv.tkinfo,"",@"SHT_NOTE"
	.sectionflags	@"SHF_NOTE_NV_TKINFO"
	.tkinfo
        /*0018*/ 	.word	0x00000002
        /*0030*/ 	.string	""
        /*0030*/ 	.string	"ptxas"
        /*0030*/ 	.string	"Cuda compilation tools, release 13.0, V13.0.88"
        /*0030*/ 	.string	"Build cuda_13.0.r13.0/compiler.36424714_0"
        /*0030*/ 	.string	"-arch sm_100a -m 64 "



//--------------------- .note.nv.cuinfo           --------------------------
	.section	.note.nv.cuinfo,"",@"SHT_NOTE"
	.sectionflags	@"SHF_NOTE_NV_CUINFO"
        /*0018*/ 	.short	0x0002
        /*001a*/ 	.short	0x0064
        /*001c*/ 	.short	0x0082
	.zero		2


//--------------------- .nv.info                  --------------------------
	.section	.nv.info,"",@"SHT_CUDA_INFO"
	.align	4


	//----- nvinfo : EIATTR_REGCOUNT
	.align		4
        /*0000*/ 	.byte	0x04, 0x2f
        /*0002*/ 	.short	(.L_19 - .L_18)
	.align		4
.L_18:
        /*0004*/ 	.word	index@(_ZN7cutlass13device_kernelINS_4gemm6kernel13GemmUniversalIN4cute5tupleIJiiiiEEENS1_10collective13CollectiveMmaINS1_35MainloopSm100TmaUmmaWarpSpecializedILi5ELi2ELi4ENS5_IJNS4_1CILi2EEESB_NSA_ILi1EEEEEEEENS5_IJNSA_ILi128EEESF_SF_EEEaNS5_IJlSC_lEEEaSH_NS4_8TiledMMAINS4_8MMA_AtomIJNS4_21SM100_MMA_S8_2x1SM_SSIaaiLi128ELi128ELNS4_4UMMA5MajorE0ELSM_0ELNSL_8SaturateE0EEEEEENS4_6LayoutINS5_IJSC_SC_SC_EEENS5_IJNSA_ILi0EEESS_SS_EEEEENS5_IJNS4_10UnderscoreESV_SV_EEEEENS4_28SM100_TMA_2SM_LOAD_MULTICASTENS4_14ComposedLayoutINS4_7SwizzleILi3ELi4ELi3EEENS4_18smem_ptr_flag_bitsILi8EEENSQ_INS5_IJNSA_ILi8EEESF_EEENS5_IJSF_SC_EEEEEEEvNS4_8identityENS4_18SM100_TMA_2SM_LOADES18_vS19_EENS_8epilogue10collective18CollectiveEpilogueINS1C_23Sm100TmaWarpSpecializedILi2ELi2ELi32ELb0ELb0EEEJNS5_IJNSA_ILi64EEESF_SF_EEENS5_IJNSQ_IS1H_SC_EENSQ_INS5_IJNSA_ILi32EEESB_EEENS5_IJSC_S1H_EEEEEEEEaSH_aSH_NS1C_6fusion15FusionCallbacksIS1G_NS1P_17LinearCombinationIaiaiLNS_15FloatRoundStyleE2EEES1I_S1O_JEEENS4_5SM1004TMEM4LOAD26SM100_TMEM_LOAD_32dp32b32xENS4_13SM90_TMA_LOADENSZ_INS10_ILi1ELi4ELi3EEES13_NSQ_INS5_IJS14_S1K_EEENS5_IJS1K_SC_EEEEEEENS4_39AutoVectorizingCopyWithAssumedAlignmentILi128EEENS4_14SM90_TMA_STOREES24_S26_S26_EEEvvEEEEvNT_6ParamsE)
        /*0008*/ 	.word	0x0000005b


	//----- nvinfo : EIATTR_FRAME_SIZE
	.align		4
.L_19:
        /*000c*/ 	.byte	0x04, 0x11
        /*000e*/ 	.short	(.L_21 - .L_20)
	.align		4
.L_20:
        /*0010*/ 	.word	index@($__internal_2_$__cuda_sm10x_tcgen05_guardrail_trap_unallocated_columns_being_dealloced)
        /*0014*/ 	.word	0x00000000


	//----- nvinfo : EIATTR_FRAME_SIZE
	.align		4
.L_21:
        /*0018*/ 	.byte	0x04, 0x11
        /*001a*/ 	.short	(.L_23 - .L_22)
	.align		4
.L_22:
        /*001c*/ 	.word	index@($__internal_1_$__cuda_sm10x_tcgen05_guardrail_trap_phase_invalid_during_alloc)
        /*0020*/ 	.word	0x00000000


	//----- nvinfo : EIATTR_FRAME_SIZE
	.align		4
.L_23:
        /*0024*/ 	.byte	0x04, 0x11
        /*0026*/ 	.short	(.L_25 - .L_24)
	.align		4
.L_24:
        /*0028*/ 	.word	index@($__internal_0_$__cuda_sm10x_tcgen05_guardrail_trap_col_being_dealloced_not_returned_by_alloc)
        /*002c*/ 	.word	0x00000000


	//----- nvinfo : EIATTR_FRAME_SIZE
	.align		4
.L_25:
        /*0030*/ 	.byte	0x04, 0x11
        /*0032*/ 	.short	(.L_27 - .L_26)
	.align		4
.L_26:
        /*0034*/ 	.word	index@(_ZN7cutlass13device_kernelINS_4gemm6kernel13GemmUniversalIN4cute5tupleIJiiiiEEENS1_10collective13CollectiveMmaINS1_35MainloopSm100TmaUmmaWarpSpecializedILi5ELi2ELi4ENS5_IJNS4_1CILi2EEESB_NSA_ILi1EEEEEEEENS5_IJNSA_ILi128EEESF_SF_EEEaNS5_IJlSC_lEEEaSH_NS4_8TiledMMAINS4_8MMA_AtomIJNS4_21SM100_MMA_S8_2x1SM_SSIaaiLi128ELi128ELNS4_4UMMA5MajorE0ELSM_0ELNSL_8SaturateE0EEEEEENS4_6LayoutINS5_IJSC_SC_SC_EEENS5_IJNSA_ILi0EEESS_SS_EEEEENS5_IJNS4_10UnderscoreESV_SV_EEEEENS4_28SM100_TMA_2SM_LOAD_MULTICASTENS4_14ComposedLayoutINS4_7SwizzleILi3ELi4ELi3EEENS4_18smem_ptr_flag_bitsILi8EEENSQ_INS5_IJNSA_ILi8EEESF_EEENS5_IJSF_SC_EEEEEEEvNS4_8identityENS4_18SM100_TMA_2SM_LOADES18_vS19_EENS_8epilogue10collective18CollectiveEpilogueINS1C_23Sm100TmaWarpSpecializedILi2ELi2ELi32ELb0ELb0EEEJNS5_IJNSA_ILi64EEESF_SF_EEENS5_IJNSQ_IS1H_SC_EENSQ_INS5_IJNSA_ILi32EEESB_EEENS5_IJSC_S1H_EEEEEEEEaSH_aSH_NS1C_6fusion15FusionCallbacksIS1G_NS1P_17LinearCombinationIaiaiLNS_15FloatRoundStyleE2EEES1I_S1O_JEEENS4_5SM1004TMEM4LOAD26SM100_TMEM_LOAD_32dp32b32xENS4_13SM90_TMA_LOADENSZ_INS10_ILi1ELi4ELi3EEES13_NSQ_INS5_IJS14_S1K_EEENS5_IJS1K_SC_EEEEEEENS4_39AutoVectorizingCopyWithAssumedAlignmentILi128EEENS4_14SM90_TMA_STOREES24_S26_S26_EEEvvEEEEvNT_6ParamsE)
        /*0038*/ 	.word	0x00000000


	//----- nvinfo : EIATTR_MIN_STACK_SIZE
	.align		4
.L_27:
        /*003c*/ 	.byte	0x04, 0x12
        /*003e*/ 	.short	(.L_29 - .L_28)
	.align		4
.L_28:
        /*0040*/ 	.word	index@(_ZN7cutlass13device_kernelINS_4gemm6kernel13GemmUniversalIN4cute5tupleIJiiiiEEENS1_10collective13CollectiveMmaINS1_35MainloopSm100TmaUmmaWarpSpecializedILi5ELi2ELi4ENS5_IJNS4_1CILi2EEESB_NSA_ILi1EEEEEEEENS5_IJNSA_ILi128EEESF_SF_EEEaNS5_IJlSC_lEEEaSH_NS4_8TiledMMAINS4_8MMA_AtomIJNS4_21SM100_MMA_S8_2x1SM_SSIaaiLi128ELi128ELNS4_4UMMA5MajorE0ELSM_0ELNSL_8SaturateE0EEEEEENS4_6LayoutINS5_IJSC_SC_SC_EEENS5_IJNSA_ILi0EEESS_SS_EEEEENS5_IJNS4_10UnderscoreESV_SV_EEEEENS4_28SM100_TMA_2SM_LOAD_MULTICASTENS4_14ComposedLayoutINS4_7SwizzleILi3ELi4ELi3EEENS4_18smem_ptr_flag_bitsILi8EEENSQ_INS5_IJNSA_ILi8EEESF_EEENS5_IJSF_SC_EEEEEEEvNS4_8identityENS4_18SM100_TMA_2SM_LOADES18_vS19_EENS_8epilogue10collective18CollectiveEpilogueINS1C_23Sm100TmaWarpSpecializedILi2ELi2ELi32ELb0ELb0EEEJNS5_IJNSA_ILi64EEESF_SF_EEENS5_IJNSQ_IS1H_SC_EENSQ_INS5_IJNSA_ILi32EEESB_EEENS5_IJSC_S1H_EEEEEEEEaSH_aSH_NS1C_6fusion15FusionCallbacksIS1G_NS1P_17LinearCombinationIaiaiLNS_15FloatRoundStyleE2EEES1I_S1O_JEEENS4_5SM1004TMEM4LOAD26SM100_TMEM_LOAD_32dp32b32xENS4_13SM90_TMA_LOADENSZ_INS10_ILi1ELi4ELi3EEES13_NSQ_INS5_IJS14_S1K_EEENS5_IJS1K_SC_EEEEEEENS4_39AutoVectorizingCopyWithAssumedAlignmentILi128EEENS4_14SM90_TMA_STOREES24_S26_S26_EEEvvEEEEvNT_6ParamsE)
        /*0044*/ 	.word	0x00000000
.L_29:


//--------------------- .nv.compat                --------------------------
	.section	.nv.compat,"",@"SHT_CUDA_COMPAT_INFO"
	.align	4
        /*0000*/ 	.byte	0x02, 0x09, 0x01, 0x00, 0x02, 0x02, 0x03, 0x00, 0x02, 0x05, 0x06, 0x00, 0x03, 0x07, 0x01, 0x01
        /*0010*/ 	.byte	0x02, 0x03, 0x01, 0x00, 0x02, 0x06, 0x01, 0x00, 0x04, 0x0b, 0x08, 0x00, 0x01, 0x00, 0x00, 0x00
        /*0020*/ 	.byte	0x00, 0x00, 0x00, 0x00


//--------------------- .nv.info._ZN7cutlass13device_kernelINS_4gemm6kernel13GemmUniversalIN4cute5tupleIJiiiiEEENS1_10collective13CollectiveMmaINS1_35MainloopSm100TmaUmmaWarpSpecializedILi5ELi2ELi4ENS5_IJNS4_1CILi2EEESB_NSA_ILi1EEEEEEEENS5_IJNSA_ILi128EEESF_SF_EEEaNS5_IJlSC_lEEEaSH_NS4_8TiledMMAINS4_8MMA_AtomIJNS4_21SM100_MMA_S8_2x1SM_SSIaaiLi128ELi128ELNS4_4UMMA5MajorE0ELSM_0ELNSL_8SaturateE0EEEEEENS4_6LayoutINS5_IJSC_SC_SC_EEENS5_IJNSA_ILi0EEESS_SS_EEEEENS5_IJNS4_10UnderscoreESV_SV_EEEEENS4_28SM100_TMA_2SM_LOAD_MULTICASTENS4_14ComposedLayoutINS4_7SwizzleILi3ELi4ELi3EEENS4_18smem_ptr_flag_bitsILi8EEENSQ_INS5_IJNSA_ILi8EEESF_EEENS5_IJSF_SC_EEEEEEEvNS4_8identityENS4_18SM100_TMA_2SM_LOADES18_vS19_EENS_8epilogue10collective18CollectiveEpilogueINS1C_23Sm100TmaWarpSpecializedILi2ELi2ELi32ELb0ELb0EEEJNS5_IJNSA_ILi64EEESF_SF_EEENS5_IJNSQ_IS1H_SC_EENSQ_INS5_IJNSA_ILi32EEESB_EEENS5_IJSC_S1H_EEEEEEEEaSH_aSH_NS1C_6fusion15FusionCallbacksIS1G_NS1P_17LinearCombinationIaiaiLNS_15FloatRoundStyleE2EEES1I_S1O_JEEENS4_5SM1004TMEM4LOAD26SM100_TMEM_LOAD_32dp32b32xENS4_13SM90_TMA_LOADENSZ_INS10_ILi1ELi4ELi3EEES13_NSQ_INS5_IJS14_S1K_EEENS5_IJS1K_SC_EEEEEEENS4_39AutoVectorizingCopyWithAssumedAlignmentILi128EEENS4_14SM90_TMA_STOREES24_S26_S26_EEEvvEEEEvNT_6ParamsE --------------------------
	.section	.nv.info._ZN7cutlass13device_kernelINS_4gemm6kernel13GemmUniversalIN4cute5tupleIJiiiiEEENS1_10collective13CollectiveMmaINS1_35MainloopSm100TmaUmmaWarpSpecializedILi5ELi2ELi4ENS5_IJNS4_1CILi2EEESB_NSA_ILi1EEEEEEEENS5_IJNSA_ILi128EEESF_SF_EEEaNS5_IJlSC_lEEEaSH_NS4_8TiledMMAINS4_8MMA_AtomIJNS4_21SM100_MMA_S8_2x1SM_SSIaaiLi128ELi128ELNS4_4UMMA5MajorE0ELSM_0ELNSL_8SaturateE0EEEEEENS4_6LayoutINS5_IJSC_SC_SC_EEENS5_IJNSA_ILi0EEESS_SS_EEEEENS5_IJNS4_10UnderscoreESV_SV_EEEEENS4_28SM100_TMA_2SM_LOAD_MULTICASTENS4_14ComposedLayoutINS4_7SwizzleILi3ELi4ELi3EEENS4_18smem_ptr_flag_bitsILi8EEENSQ_INS5_IJNSA_ILi8EEESF_EEENS5_IJSF_SC_EEEEEEEvNS4_8identityENS4_18SM100_TMA_2SM_LOADES18_vS19_EENS_8epilogue10collective18CollectiveEpilogueINS1C_23Sm100TmaWarpSpecializedILi2ELi2ELi32ELb0ELb0EEEJNS5_IJNSA_ILi64EEESF_SF_EEENS5_IJNSQ_IS1H_SC_EENSQ_INS5_IJNSA_ILi32EEESB_EEENS5_IJSC_S1H_EEEEEEEEaSH_aSH_NS1C_6fusion15FusionCallbacksIS1G_NS1P_17LinearCombinationIaiaiLNS_15FloatRoundStyleE2EEES1I_S1O_JEEENS4_5SM1004TMEM4LOAD26SM100_TMEM_LOAD_32dp32b32xENS4_13SM90_TMA_LOADENSZ_INS10_ILi1ELi4ELi3EEES13_NSQ_INS5_IJS14_S1K_EEENS5_IJS1K_SC_EEEEEEENS4_39AutoVectorizingCopyWithAssumedAlignmentILi128EEENS4_14SM90_TMA_STOREES24_S26_S26_EEEvvEEEEvNT_6ParamsE,"",@"SHT_CUDA_INFO"
	.sectionflags	@""
	.align	4


	//----- nvinfo : EIATTR_CUDA_API_VERSION
	.align		4
        /*0000*/ 	.byte	0x04, 0x37
        /*0002*/ 	.short	(.L_31 - .L_30)
.L_30:
        /*0004*/ 	.word	0x00000082


	//----- nvinfo : EIATTR_KPARAM_INFO
	.align		4
.L_31:
        /*0008*/ 	.byte	0x04, 0x17
        /*000a*/ 	.short	(.L_33 - .L_32)
.L_32:
        /*000c*/ 	.word	0x00000000
        /*0010*/ 	.short	0x0000
        /*0012*/ 	.short	0x0000
        /*0014*/ 	.byte	0x00, 0xf0, 0x01, 0x20


	//----- nvinfo : EIATTR_AT_ENTRY_FRAGMENTS
	.align		4
.L_33:
        /*0018*/ 	.byte	0x04, 0x4f
        /*001a*/ 	.short	(.L_35 - .L_34)


	//   ....[0]....
.L_34:
        /*001c*/ 	.word	0x00000007


	//----- nvinfo : EIATTR_RESERVED_SMEM_USED
	.align		4
.L_35:
        /*0020*/ 	.byte	0x01, 0x41
	.zero		2


	//----- nvinfo : EIATTR_SPARSE_MMA_MASK
	.align		4
        /*0024*/ 	.byte	0x03, 0x50
        /*0026*/ 	.short	0x0000


	//----- nvinfo : EIATTR_TCGEN05_2CTA_USED
	.align		4
        /*0028*/ 	.byte	0x01, 0x52
	.zero		2


	//----- nvinfo : EIATTR_MAXREG_COUNT
	.align		4
        /*002c*/ 	.byte	0x03, 0x1b
        /*002e*/ 	.short	0x00ff


	//----- nvinfo : EIATTR_NUM_BARRIERS
	.align		4
        /*0030*/ 	.byte	0x02, 0x4c
        /*0032*/ 	.byte	0x07
	.zero		1


	//----- nvinfo : EIATTR_EXTERNS
	.align		4
        /*0034*/ 	.byte	0x04, 0x0f
        /*0036*/ 	.short	(.L_37 - .L_36)


	//   ....[0]....
	.align		4
.L_36:
        /*0038*/ 	.word	index@(__assertfail)


	//----- nvinfo : EIATTR_MERCURY_ISA_VERSION
	.align		4
.L_37:
        /*003c*/ 	.byte	0x03, 0x5f
        /*003e*/ 	.short	0x0101


	//----- nvinfo : EIATTR_INT_WARP_WIDE_INSTR_OFFSETS
	.align		4
        /*0040*/ 	.byte	0x04, 0x31
        /*0042*/ 	.short	(.L_39 - .L_38)


	//   ....[0]....
.L_38:
        /*0044*/ 	.word	0x00000d50


	//   ....[1]....
        /*0048*/ 	.word	0x00000df0


	//   ....[2]....
        /*004c*/ 	.word	0x00004320


	//   ....[3]....
        /*0050*/ 	.word	0x00004350


	//   ....[4]....
        /*0054*/ 	.word	0x00004370


	//   ....[5]....
        /*0058*/ 	.word	0x00004e90


	//   ....[6]....
        /*005c*/ 	.word	0x00004f30


	//   ....[7]....
        /*0060*/ 	.word	0x00004fe0


	//   ....[8]....
        /*0064*/ 	.word	0x00005080


	//   ....[9]....
        /*0068*/ 	.word	0x00005170


	//   ....[10]....
        /*006c*/ 	.word	0x00005240


	//----- nvinfo : EIATTR_COOP_GROUP_MASK_REGIDS
	.align		4
.L_39:
        /*0070*/ 	.byte	0x04, 0x29
        /*0072*/ 	.short	(.L_41 - .L_40)


	//   ....[0]....
.L_40:
        /*0074*/ 	.word	0xffffffff


	//   ....[1]....
        /*0078*/ 	.word	0xffffffff


	//   ....[2]....
        /*007c*/ 	.word	0xffffffff


	//   ....[3]....
        /*0080*/ 	.word	0xffffffff


	//   ....[4]....
        /*0084*/ 	.word	0xffffffff


	//   ....[5]....
        /*0088*/ 	.word	0xffffffff


	//   ....[6]....
        /*008c*/ 	.word	0xffffffff


	//   ....[7]....
        /*0090*/ 	.word	0xffffffff


	//   ....[8]....
        /*0094*/ 	.word	0xffffffff


	//   ....[9]....
        /*0098*/ 	.word	0xffffffff


	//   ....[10]....
        /*009c*/ 	.word	0xffffffff


	//   ....[11]....
        /*00a0*/ 	.word	0xffffffff


	//   ....[12]....
        /*00a4*/ 	.word	0xffffffff


	//   ....[13]....
        /*00a8*/ 	.word	0xffffffff


	//----- nvinfo : EIATTR_COOP_GROUP_INSTR_OFFSETS
	.align		4
.L_41:
        /*00ac*/ 	.byte	0x04, 0x28
        /*00ae*/ 	.short	(.L_43 - .L_42)


	//   ....[0]....
.L_42:
        /*00b0*/ 	.word	0x000000b0


	//   ....[1]....
        /*00b4*/ 	.word	0x00000520


	//   ....[2]....
        /*00b8*/ 	.word	0x00000700


	//   ....[3]....
        /*00bc*/ 	.word	0x00000850


	//   ....[4]....
        /*00c0*/ 	.word	0x00000940


	//   ....[5]....
        /*00c4*/ 	.word	0x00000aa0


	//   ....[6]....
        /*00c8*/ 	.word	0x00000c30


	//   ....[7]....
        /*00cc*/ 	.word	0x00000e70


	//   ....[8]....
        /*00d0*/ 	.word	0x000021c0


	//   ....[9]....
        /*00d4*/ 	.word	0x00003100


	//   ....[10]....
        /*00d8*/ 	.word	0x000035d0


	//   ....[11]....
        /*00dc*/ 	.word	0x00003600


	//   ....[12]....
        /*00e0*/ 	.word	0x00004220


	//   ....[13]....
        /*00e4*/ 	.word	0x00004430


	//----- nvinfo : EIATTR_VRC_CTA_INIT_COUNT
	.align		4
.L_43:
        /*00e8*/ 	.byte	0x02, 0x4a
        /*00ea*/ 	.byte	0x80
	.zero		1


	//----- nvinfo : EIATTR_SYSCALL_OFFSETS
	.align		4
        /*00ec*/ 	.byte	0x04, 0x46
        /*00ee*/ 	.short	(.L_45 - .L_44)


	//   ....[0]....
.L_44:
        /*00f0*/ 	.word	0x00005d50


	//   ....[1]....
        /*00f4*/ 	.word	0x00005e90


	//   ....[2]....
        /*00f8*/ 	.word	0x000066a0


	//   ....[3]....
        /*00fc*/ 	.word	0x000074a0


	//----- nvinfo : EIATTR_MBARRIER_INSTR_OFFSETS
	.align		4
.L_45:
        /*0100*/ 	.byte	0x04, 0x39
        /*0102*/ 	.short	(.L_47 - .L_46)


	//   ....[0]....
.L_46:
        /*0104*/ 	.word	0x00000650
        /*0108*/ 	.word	0x000000ff
        /*010c*/ 	.word	0x00000000
        /*0110*/ 	.short	0x0100
        /*0112*/ 	.byte	0x04
	.zero		1


	//   ....[1]....
        /*0114*/ 	.word	0x00000660
        /*0118*/ 	.word	0x000000ff
        /*011c*/ 	.word	0x00000028
        /*0120*/ 	.short	0x0100
        /*0122*/ 	.byte	0x04
	.zero		1


	//   ....[2]....
        /*0124*/ 	.word	0x00000670
        /*0128*/ 	.word	0x000000ff
        /*012c*/ 	.word	0x00000008
        /*0130*/ 	.short	0x0100
        /*0132*/ 	.byte	0x04
	.zero		1


	//   ....[3]....
        /*0134*/ 	.word	0x00000680
        /*0138*/ 	.word	0x000000ff
        /*013c*/ 	.word	0x00000030
        /*0140*/ 	.short	0x0100
        /*0142*/ 	.byte	0x04
	.zero		1


	//   ....[4]....
        /*0144*/ 	.word	0x00000690
        /*0148*/ 	.word	0x000000ff
        /*014c*/ 	.word	0x00000010
        /*0150*/ 	.short	0x0100
        /*0152*/ 	.byte	0x04
	.zero		1


	//   ....[5]....
        /*0154*/ 	.word	0x000006a0
        /*0158*/ 	.word	0x000000ff
        /*015c*/ 	.word	0x00000038
        /*0160*/ 	.short	0x0100
        /*0162*/ 	.byte	0x04
	.zero		1


	//   ....[6]....
        /*0164*/ 	.word	0x000006b0
        /*0168*/ 	.word	0x000000ff
        /*016c*/ 	.word	0x00000018
        /*0170*/ 	.short	0x0100
        /*0172*/ 	.byte	0x04
	.zero		1


	//   ....[7]....
        /*0174*/ 	.word	0x000006c0
        /*0178*/ 	.word	0x000000ff
        /*017c*/ 	.word	0x00000040
        /*0180*/ 	.short	0x0100
        /*0182*/ 	.byte	0x04
	.zero		1


	//   ....[8]....
        /*0184*/ 	.word	0x000006d0
        /*0188*/ 	.word	0x000000ff
        /*018c*/ 	.word	0x00000020
        /*0190*/ 	.short	0x0100
        /*0192*/ 	.byte	0x04
	.zero		1


	//   ....[9]....
        /*0194*/ 	.word	0x000006e0
        /*0198*/ 	.word	0x000000ff
        /*019c*/ 	.word	0x00000048
        /*01a0*/ 	.short	0x0100
        /*01a2*/ 	.byte	0x04
	.zero		1


	//   ....[10]....
        /*01a4*/ 	.word	0x00000800
        /*01a8*/ 	.word	0x000000ff
        /*01ac*/ 	.word	0x00000050
        /*01b0*/ 	.short	0x0100
        /*01b2*/ 	.byte	0x04
	.zero		1


	//   ....[11]....
        /*01b4*/ 	.word	0x00000810
        /*01b8*/ 	.word	0x000000ff
        /*01bc*/ 	.word	0x00000060
        /*01c0*/ 	.short	0x0100
        /*01c2*/ 	.byte	0x04
	.zero		1


	//   ....[12]....
        /*01c4*/ 	.word	0x00000820
        /*01c8*/ 	.word	0x000000ff
        /*01cc*/ 	.word	0x00000058
        /*01d0*/ 	.short	0x0100
        /*01d2*/ 	.byte	0x04
	.zero		1


	//   ....[13]....
        /*01d4*/ 	.word	0x00000830
        /*01d8*/ 	.word	0x000000ff
        /*01dc*/ 	.word	0x00000068
        /*01e0*/ 	.short	0x0100
        /*01e2*/ 	.byte	0x04
	.zero		1


	//   ....[14]....
        /*01e4*/ 	.word	0x00000910
        /*01e8*/ 	.word	0x000000ff
        /*01ec*/ 	.word	0x00000070
        /*01f0*/ 	.short	0x0100
        /*01f2*/ 	.byte	0x06
	.zero		1


	//   ....[15]....
        /*01f4*/ 	.word	0x00000920
        /*01f8*/ 	.word	0x000000ff
        /*01fc*/ 	.word	0x00000078
        /*0200*/ 	.short	0x0100
        /*0202*/ 	.byte	0x06
	.zero		1


	//   ....[16]....
        /*0204*/ 	.word	0x00000a50
        /*0208*/ 	.word	0x000000ff
        /*020c*/ 	.word	0x00000080
        /*0210*/ 	.short	0x0100
        /*0212*/ 	.byte	0x06
	.zero		1


	//   ....[17]....
        /*0214*/ 	.word	0x00000a60
        /*0218*/ 	.word	0x000000ff
        /*021c*/ 	.word	0x00000090
        /*0220*/ 	.short	0x0100
        /*0222*/ 	.byte	0x06
	.zero		1


	//   ....[18]....
        /*0224*/ 	.word	0x00000a70
        /*0228*/ 	.word	0x000000ff
        /*022c*/ 	.word	0x00000088
        /*0230*/ 	.short	0x0100
        /*0232*/ 	.byte	0x06
	.zero		1


	//   ....[19]....
        /*0234*/ 	.word	0x00000a80
        /*0238*/ 	.word	0x000000ff
        /*023c*/ 	.word	0x00000098
        /*0240*/ 	.short	0x0100
        /*0242*/ 	.byte	0x06
	.zero		1


	//   ....[20]....
        /*0244*/ 	.word	0x00000ba0
        /*0248*/ 	.word	0x000000ff
        /*024c*/ 	.word	0x000000a0
        /*0250*/ 	.short	0x0100
        /*0252*/ 	.byte	0x04
	.zero		1


	//   ....[21]....
        /*0254*/ 	.word	0x00000bb0
        /*0258*/ 	.word	0x000000ff
        /*025c*/ 	.word	0x000000c0
        /*0260*/ 	.short	0x0100
        /*0262*/ 	.byte	0x04
	.zero		1


	//   ....[22]....
        /*0264*/ 	.word	0x00000bc0
        /*0268*/ 	.word	0x000000ff
        /*026c*/ 	.word	0x000000a8
        /*0270*/ 	.short	0x0100
        /*0272*/ 	.byte	0x04
	.zero		1


	//   ....[23]....
        /*0274*/ 	.word	0x00000bd0
        /*0278*/ 	.word	0x000000ff
        /*027c*/ 	.word	0x000000c8
        /*0280*/ 	.short	0x0100
        /*0282*/ 	.byte	0x04
	.zero		1


	//   ....[24]....
        /*0284*/ 	.word	0x00000be0
        /*0288*/ 	.word	0x000000ff
        /*028c*/ 	.word	0x000000b0
        /*0290*/ 	.short	0x0100
        /*0292*/ 	.byte	0x04
	.zero		1


	//   ....[25]....
        /*0294*/ 	.word	0x00000bf0
        /*0298*/ 	.word	0x000000ff
        /*029c*/ 	.word	0x000000d0
        /*02a0*/ 	.short	0x0100
        /*02a2*/ 	.byte	0x04
	.zero		1


	//   ....[26]....
        /*02a4*/ 	.word	0x00000c00
        /*02a8*/ 	.word	0x000000ff
        /*02ac*/ 	.word	0x000000b8
        /*02b0*/ 	.short	0x0100
        /*02b2*/ 	.byte	0x04
	.zero		1


	//   ....[27]....
        /*02b4*/ 	.word	0x00000c10
        /*02b8*/ 	.word	0x000000ff
        /*02bc*/ 	.word	0x000000d8
        /*02c0*/ 	.short	0x0100
        /*02c2*/ 	.byte	0x04
	.zero		1


	//   ....[28]....
        /*02c4*/ 	.word	0x00000d00
        /*02c8*/ 	.word	0x000000ff
        /*02cc*/ 	.word	0x000000e0
        /*02d0*/ 	.short	0x0100
        /*02d2*/ 	.byte	0x04
	.zero		1


	//   ....[29]....
        /*02d4*/ 	.word	0x00000d10
        /*02d8*/ 	.word	0x000000ff
        /*02dc*/ 	.word	0x000000f0
        /*02e0*/ 	.short	0x0100
        /*02e2*/ 	.byte	0x04
	.zero		1


	//   ....[30]....
        /*02e4*/ 	.word	0x00000d20
        /*02e8*/ 	.word	0x000000ff
        /*02ec*/ 	.word	0x000000e8
        /*02f0*/ 	.short	0x0100
        /*02f2*/ 	.byte	0x04
	.zero		1


	//   ....[31]....
        /*02f4*/ 	.word	0x00000d30
        /*02f8*/ 	.word	0x000000ff
        /*02fc*/ 	.word	0x000000f8
        /*0300*/ 	.short	0x0100
        /*0302*/ 	.byte	0x04
	.zero		1


	//   ....[32]....
        /*0304*/ 	.word	0x00000e30
        /*0308*/ 	.word	0x000000ff
        /*030c*/ 	.word	0x00000100
        /*0310*/ 	.short	0x0100
        /*0312*/ 	.byte	0x06
	.zero		1


	//   ....[33]....
        /*0314*/ 	.word	0x000019e0
        /*0318*/ 	.word	0x00000000
        /*031c*/ 	.word	0x000000f0
        /*0320*/ 	.short	0x010a
        /*0322*/ 	.byte	0xff
	.zero		1


	//   ....[34]....
        /*0324*/ 	.word	0x00001a10
        /*0328*/ 	.word	0x00000000
        /*032c*/ 	.word	0x000000e0
        /*0330*/ 	.short	0x0101
        /*0332*/ 	.byte	0xff
	.zero		1


	//   ....[35]....
        /*0334*/ 	.word	0x00001ad0
        /*0338*/ 	.word	0x000000ff
        /*033c*/ 	.word	0x00000028
        /*0340*/ 	.short	0x010a
        /*0342*/ 	.byte	0x04
	.zero		1


	//   ....[36]....
        /*0344*/ 	.word	0x00001ba0
        /*0348*/ 	.word	0x000000ff
        /*034c*/ 	.word	0x00000028
        /*0350*/ 	.short	0x010a
        /*0352*/ 	.byte	0x21
	.zero		1


	//   ....[37]....
        /*0354*/ 	.word	0x00001d50
        /*0358*/ 	.word	0x000000ff
        /*035c*/ 	.word	0x00000028
        /*0360*/ 	.short	0x010a
        /*0362*/ 	.byte	0x05
	.zero		1


	//   ....[38]....
        /*0364*/ 	.word	0x00001e60
        /*0368*/ 	.word	0x000000ff
        /*036c*/ 	.word	0x00000078
        /*0370*/ 	.short	0x0101
        /*0372*/ 	.byte	0x06
	.zero		1


	//   ....[39]....
        /*0374*/ 	.word	0x00001e80
        /*0378*/ 	.word	0x000000ff
        /*037c*/ 	.word	0x00000028
        /*0380*/ 	.short	0x010a
        /*0382*/ 	.byte	0x04
	.zero		1


	//   ....[40]....
        /*0384*/ 	.word	0x00001f00
        /*0388*/ 	.word	0x000000ff
        /*038c*/ 	.word	0x00000028
        /*0390*/ 	.short	0x010a
        /*0392*/ 	.byte	0x11
	.zero		1


	//   ....[41]....
        /*0394*/ 	.word	0x00002090
        /*0398*/ 	.word	0x000000ff
        /*039c*/ 	.word	0x00000028
        /*03a0*/ 	.short	0x010a
        /*03a2*/ 	.byte	0x05
	.zero		1


	//   ....[42]....
        /*03a4*/ 	.word	0x000021f0
        /*03a8*/ 	.word	0x00000003
        /*03ac*/ 	.word	0x00000080
        /*03b0*/ 	.short	0x010a
        /*03b2*/ 	.byte	0xff
	.zero		1


	//   ....[43]....
        /*03b4*/ 	.word	0x00002340
        /*03b8*/ 	.word	0x00000000
        /*03bc*/ 	.word	0x00000000
        /*03c0*/ 	.short	0x0101
        /*03c2*/ 	.byte	0xff
	.zero		1


	//   ....[44]....
        /*03c4*/ 	.word	0x000028f0
        /*03c8*/ 	.word	0x000000ff
        /*03cc*/ 	.word	0x00000000
        /*03d0*/ 	.short	0x010a
        /*03d2*/ 	.byte	0x04
	.zero		1


	//   ....[45]....
        /*03d4*/ 	.word	0x00002980
        /*03d8*/ 	.word	0x000000ff
        /*03dc*/ 	.word	0x00000000
        /*03e0*/ 	.short	0x010a
        /*03e2*/ 	.byte	0x05
	.zero		1


	//   ....[46]....
        /*03e4*/ 	.word	0x00002a10
        /*03e8*/ 	.word	0x000000ff
        /*03ec*/ 	.word	0x00000000
        /*03f0*/ 	.short	0x010a
        /*03f2*/ 	.byte	0x05
	.zero		1


	//   ....[47]....
        /*03f4*/ 	.word	0x00002aa0
        /*03f8*/ 	.word	0x000000ff
        /*03fc*/ 	.word	0x00000000
        /*0400*/ 	.short	0x010a
        /*0402*/ 	.byte	0x05
	.zero		1


	//   ....[48]....
        /*0404*/ 	.word	0x00002b40
        /*0408*/ 	.word	0x00000000
        /*040c*/ 	.word	0x00000000
        /*0410*/ 	.short	0x010a
        /*0412*/ 	.byte	0xff
	.zero		1


	//   ....[49]....
        /*0414*/ 	.word	0x00002c60
        /*0418*/ 	.word	0x00000002
        /*041c*/ 	.word	0x000000e0
        /*0420*/ 	.short	0x010a
        /*0422*/ 	.byte	0xff
	.zero		1


	//   ....[50]....
        /*0424*/ 	.word	0x00002cd0
        /*0428*/ 	.word	0x00000002
        /*042c*/ 	.word	0x00000000
        /*0430*/ 	.short	0x0101
        /*0432*/ 	.byte	0xff
	.zero		1


	//   ....[51]....
        /*0434*/ 	.word	0x00002cf0
        /*0438*/ 	.word	0x000000ff
        /*043c*/ 	.word	0x00000090
        /*0440*/ 	.short	0x010a
        /*0442*/ 	.byte	0x04
	.zero		1


	//   ....[52]....
        /*0444*/ 	.word	0x00002e10
        /*0448*/ 	.word	0x00000002
        /*044c*/ 	.word	0x00000080
        /*0450*/ 	.short	0x010a
        /*0452*/ 	.byte	0xff
	.zero		1


	//   ....[53]....
        /*0454*/ 	.word	0x00002f10
        /*0458*/ 	.word	0x00000002
        /*045c*/ 	.word	0x00000000
        /*0460*/ 	.short	0x0101
        /*0462*/ 	.byte	0xff
	.zero		1


	//   ....[54]....
        /*0464*/ 	.word	0x00002fa0
        /*0468*/ 	.word	0x000000ff
        /*046c*/ 	.word	0x00000090
        /*0470*/ 	.short	0x0106
        /*0472*/ 	.byte	0x04
	.zero		1


	//   ....[55]....
        /*0474*/ 	.word	0x00002fc0
        /*0478*/ 	.word	0x000000ff
        /*047c*/ 	.word	0x00000090
        /*0480*/ 	.short	0x010a
        /*0482*/ 	.byte	0x04
	.zero		1


	//   ....[56]....
        /*0484*/ 	.word	0x00003050
        /*0488*/ 	.word	0x000000ff
        /*048c*/ 	.word	0x00000090
        /*0490*/ 	.short	0x0106
        /*0492*/ 	.byte	0x07
	.zero		1


	//   ....[57]....
        /*0494*/ 	.word	0x00003090
        /*0498*/ 	.word	0x00000000
        /*049c*/ 	.word	0x00000090
        /*04a0*/ 	.short	0x010a
        /*04a2*/ 	.byte	0xff
	.zero		1


	//   ....[58]....
        /*04a4*/ 	.word	0x000032d0
        /*04a8*/ 	.word	0x000000ff
        /*04ac*/ 	.word	0x00000008
        /*04b0*/ 	.short	0x010a
        /*04b2*/ 	.byte	0x05
	.zero		1


	//   ....[59]....
        /*04b4*/ 	.word	0x000032f0
        /*04b8*/ 	.word	0x000000ff
        /*04bc*/ 	.word	0x00000008
        /*04c0*/ 	.short	0x010a
        /*04c2*/ 	.byte	0x05
	.zero		1


	//   ....[60]....
        /*04c4*/ 	.word	0x00003480
        /*04c8*/ 	.word	0x000000ff
        /*04cc*/ 	.word	0x00000008
        /*04d0*/ 	.short	0x010a
        /*04d2*/ 	.byte	0x05
	.zero		1


	//   ....[61]....
        /*04d4*/ 	.word	0x000034a0
        /*04d8*/ 	.word	0x000000ff
        /*04dc*/ 	.word	0x00000008
        /*04e0*/ 	.short	0x010a
        /*04e2*/ 	.byte	0x05
	.zero		1


	//   ....[62]....
        /*04e4*/ 	.word	0x00003560
        /*04e8*/ 	.word	0x000000ff
        /*04ec*/ 	.word	0x00000000
        /*04f0*/ 	.short	0x0101
        /*04f2*/ 	.byte	0x04
	.zero		1


	//   ....[63]....
        /*04f4*/ 	.word	0x000038a0
        /*04f8*/ 	.word	0x00000000
        /*04fc*/ 	.word	0x00000080
        /*0500*/ 	.short	0x010a
        /*0502*/ 	.byte	0xff
	.zero		1


	//   ....[64]....
        /*0504*/ 	.word	0x00003960
        /*0508*/ 	.word	0x00000000
        /*050c*/ 	.word	0x00000000
        /*0510*/ 	.short	0x0101
        /*0512*/ 	.byte	0xff
	.zero		1


	//   ....[65]....
        /*0514*/ 	.word	0x00003a20
        /*0518*/ 	.word	0x000000ff
        /*051c*/ 	.word	0x00000000
        /*0520*/ 	.short	0x010a
        /*0522*/ 	.byte	0x04
	.zero		1


	//   ....[66]....
        /*0524*/ 	.word	0x00003a30
        /*0528*/ 	.word	0x000000ff
        /*052c*/ 	.word	0x000000c0
        /*0530*/ 	.short	0x010a
        /*0532*/ 	.byte	0x1f
	.zero		1


	//   ....[67]....
        /*0534*/ 	.word	0x00003ae0
        /*0538*/ 	.word	0x000000ff
        /*053c*/ 	.word	0x00000000
        /*0540*/ 	.short	0x010a
        /*0542*/ 	.byte	0x05
	.zero		1


	//   ....[68]....
        /*0544*/ 	.word	0x00003c10
        /*0548*/ 	.word	0x000000ff
        /*054c*/ 	.word	0x00000000
        /*0550*/ 	.short	0x010a
        /*0552*/ 	.byte	0x04
	.zero		1


	//   ....[69]....
        /*0554*/ 	.word	0x00003f10
        /*0558*/ 	.word	0x000000ff
        /*055c*/ 	.word	0x00000000
        /*0560*/ 	.short	0x010a
        /*0562*/ 	.byte	0x04
	.zero		1


	//   ....[70]....
        /*0564*/ 	.word	0x00003fa0
        /*0568*/ 	.word	0x000000ff
        /*056c*/ 	.word	0x00000000
        /*0570*/ 	.short	0x010a
        /*0572*/ 	.byte	0x05
	.zero		1


	//   ....[71]....
        /*0574*/ 	.word	0x00004030
        /*0578*/ 	.word	0x000000ff
        /*057c*/ 	.word	0x00000000
        /*0580*/ 	.short	0x010a
        /*0582*/ 	.byte	0x05
	.zero		1


	//   ....[72]....
        /*0584*/ 	.word	0x000040d0
        /*0588*/ 	.word	0x00000000
        /*058c*/ 	.word	0x00000000
        /*0590*/ 	.short	0x010a
        /*0592*/ 	.byte	0xff
	.zero		1


	//   ....[73]....
        /*0594*/ 	.word	0x00004110
        /*0598*/ 	.word	0x00000000
        /*059c*/ 	.word	0x00000000
        /*05a0*/ 	.short	0x010a
        /*05a2*/ 	.byte	0xff
	.zero		1


	//   ....[74]....
        /*05a4*/ 	.word	0x00004180
        /*05a8*/ 	.word	0x000000ff
        /*05ac*/ 	.word	0x00000000
        /*05b0*/ 	.short	0x0101
        /*05b2*/ 	.byte	0x04
	.zero		1


	//   ....[75]....
        /*05b4*/ 	.word	0x000041c0
        /*05b8*/ 	.word	0x000000ff
        /*05bc*/ 	.word	0x00000100
        /*05c0*/ 	.short	0x010a
        /*05c2*/ 	.byte	0x1a
	.zero		1


	//   ....[76]....
        /*05c4*/ 	.word	0x00004210
        /*05c8*/ 	.word	0x000000ff
        /*05cc*/ 	.word	0x00000000
        /*05d0*/ 	.short	0x0101
        /*05d2*/ 	.byte	0x04
	.zero		1


	//   ....[77]....
        /*05d4*/ 	.word	0x00004690
        /*05d8*/ 	.word	0x0000000c
        /*05dc*/ 	.word	0x00000080
        /*05e0*/ 	.short	0x010a
        /*05e2*/ 	.byte	0xff
	.zero		1


	//   ....[78]....
        /*05e4*/ 	.word	0x00004800
        /*05e8*/ 	.word	0x00000000
        /*05ec*/ 	.word	0x00000000
        /*05f0*/ 	.short	0x0101
        /*05f2*/ 	.byte	0xff
	.zero		1


	//   ....[79]....
        /*05f4*/ 	.word	0x00004c90
        /*05f8*/ 	.word	0x000000ff
        /*05fc*/ 	.word	0x00000078
        /*0600*/ 	.short	0x010a
        /*0602*/ 	.byte	0x15
	.zero		1


	//   ....[80]....
        /*0604*/ 	.word	0x00004e10
        /*0608*/ 	.word	0x000000ff
        /*060c*/ 	.word	0x00000060
        /*0610*/ 	.short	0x010a
        /*0612*/ 	.byte	0x15
	.zero		1


	//   ....[81]....
        /*0614*/ 	.word	0x00005000
        /*0618*/ 	.word	0x000000ff
        /*061c*/ 	.word	0x00000050
        /*0620*/ 	.short	0x010b
        /*0622*/ 	.byte	0x15
	.zero		1


	//   ....[82]....
        /*0624*/ 	.word	0x00005010
        /*0628*/ 	.word	0x000000ff
        /*062c*/ 	.word	0x00000000
        /*0630*/ 	.short	0x0101
        /*0632*/ 	.byte	0x06
	.zero		1


	//   ....[83]....
        /*0634*/ 	.word	0x00005020
        /*0638*/ 	.word	0x000000ff
        /*063c*/ 	.word	0x00000068
        /*0640*/ 	.short	0x010a
        /*0642*/ 	.byte	0x15
	.zero		1


	//   ....[84]....
        /*0644*/ 	.word	0x00005260
        /*0648*/ 	.word	0x000000ff
        /*064c*/ 	.word	0x00000058
        /*0650*/ 	.short	0x010b
        /*0652*/ 	.byte	0x15
	.zero		1


	//   ....[85]....
        /*0654*/ 	.word	0x00005270
        /*0658*/ 	.word	0x000000ff
        /*065c*/ 	.word	0x00000000
        /*0660*/ 	.short	0x0101
        /*0662*/ 	.byte	0x25
	.zero		1


	//   ....[86]....
        /*0664*/ 	.word	0x000052b0
        /*0668*/ 	.word	0x000000ff
        /*066c*/ 	.word	0x00000060
        /*0670*/ 	.short	0x010a
        /*0672*/ 	.byte	0x15
	.zero		1


	//   ....[87]....
        /*0674*/ 	.word	0x000052f0
        /*0678*/ 	.word	0x00000000
        /*067c*/ 	.word	0x00000068
        /*0680*/ 	.short	0x010a
        /*0682*/ 	.byte	0xff
	.zero		1


	//   ....[88]....
        /*0684*/ 	.word	0x000055f0
        /*0688*/ 	.word	0x00000003
        /*068c*/ 	.word	0x00000080
        /*0690*/ 	.short	0x010a
        /*0692*/ 	.byte	0xff
	.zero		1


	//   ....[89]....
        /*0694*/ 	.word	0x00005770
        /*0698*/ 	.word	0x00000000
        /*069c*/ 	.word	0x00000000
        /*06a0*/ 	.short	0x0101
        /*06a2*/ 	.byte	0xff
	.zero		1


	//   ....[90]....
        /*06a4*/ 	.word	0x00006260
        /*06a8*/ 	.word	0x00000004
        /*06ac*/ 	.word	0x00000050
        /*06b0*/ 	.short	0x010a
        /*06b2*/ 	.byte	0xff
	.zero		1


	//   ....[91]....
        /*06b4*/ 	.word	0x00006270
        /*06b8*/ 	.word	0x00000050
        /*06bc*/ 	.word	0x000000a0
        /*06c0*/ 	.short	0x010a
        /*06c2*/ 	.byte	0xff
	.zero		1


	//   ....[92]....
        /*06c4*/ 	.word	0x000063e0
        /*06c8*/ 	.word	0x00000004
        /*06cc*/ 	.word	0x00000050
        /*06d0*/ 	.short	0x010a
        /*06d2*/ 	.byte	0xff
	.zero		1


	//   ....[93]....
        /*06d4*/ 	.word	0x00006500
        /*06d8*/ 	.word	0x00000000
        /*06dc*/ 	.word	0x00000000
        /*06e0*/ 	.short	0x0101
        /*06e2*/ 	.byte	0xff
	.zero		1


	//   ....[94]....
        /*06e4*/ 	.word	0x00006580
        /*06e8*/ 	.word	0x00000050
        /*06ec*/ 	.word	0x000000a0
        /*06f0*/ 	.short	0x010a
        /*06f2*/ 	.byte	0xff
	.zero		1


	//   ....[95]....
        /*06f4*/ 	.word	0x00007150
        /*06f8*/ 	.word	0x00000003
        /*06fc*/ 	.word	0x00000050
        /*0700*/ 	.short	0x010a
        /*0702*/ 	.byte	0xff
	.zero		1


	//   ....[96]....
        /*0704*/ 	.word	0x00007200
        /*0708*/ 	.word	0x00000003
        /*070c*/ 	.word	0x00000050
        /*0710*/ 	.short	0x010a
        /*0712*/ 	.byte	0xff
	.zero		1


	//   ....[97]....
        /*0714*/ 	.word	0x00007320
        /*0718*/ 	.word	0x00000000
        /*071c*/ 	.word	0x00000000
        /*0720*/ 	.short	0x0101
        /*0722*/ 	.byte	0xff
	.zero		1


	//   ....[98]....
        /*0724*/ 	.word	0x000075e0
        /*0728*/ 	.word	0x00000050
        /*072c*/ 	.word	0x00000000
        /*0730*/ 	.short	0x0101
        /*0732*/ 	.byte	0xff
	.zero		1


	//   ....[99]....
        /*0734*/ 	.word	0x00008060
        /*0738*/ 	.word	0x00000000
        /*073c*/ 	.word	0x000000f0
        /*0740*/ 	.short	0x010a
        /*0742*/ 	.byte	0xff
	.zero		1


	//   ....[100]....
        /*0744*/ 	.word	0x000080c0
        /*0748*/ 	.word	0x00000000
        /*074c*/ 	.word	0x00000028
        /*0750*/ 	.short	0x010a
        /*0752*/ 	.byte	0xff
	.zero		1


	//   ....[101]....
        /*0754*/ 	.word	0x00008120
        /*0758*/ 	.word	0x00000000
        /*075c*/ 	.word	0x00000028
        /*0760*/ 	.short	0x010a
        /*0762*/ 	.byte	0xff
	.zero		1


	//   ....[102]....
        /*0764*/ 	.word	0x00008170
        /*0768*/ 	.word	0x00000003
        /*076c*/ 	.word	0x00000080
        /*0770*/ 	.short	0x010a
        /*0772*/ 	.byte	0xff
	.zero		1


	//   ....[103]....
        /*0774*/ 	.word	0x000081d0
        /*0778*/ 	.word	0x00000000
        /*077c*/ 	.word	0x00000000
        /*0780*/ 	.short	0x010a
        /*0782*/ 	.byte	0xff
	.zero		1


	//   ....[104]....
        /*0784*/ 	.word	0x00008230
        /*0788*/ 	.word	0x00000000
        /*078c*/ 	.word	0x00000000
        /*0790*/ 	.short	0x010a
        /*0792*/ 	.byte	0xff
	.zero		1


	//   ....[105]....
        /*0794*/ 	.word	0x00008290
        /*0798*/ 	.word	0x00000000
        /*079c*/ 	.word	0x00000000
        /*07a0*/ 	.short	0x010a
        /*07a2*/ 	.byte	0xff
	.zero		1


	//   ....[106]....
        /*07a4*/ 	.word	0x000082f0
        /*07a8*/ 	.word	0x00000000
        /*07ac*/ 	.word	0x00000000
        /*07b0*/ 	.short	0x010a
        /*07b2*/ 	.byte	0xff
	.zero		1


	//   ....[107]....
        /*07b4*/ 	.word	0x00008340
        /*07b8*/ 	.word	0x00000002
        /*07bc*/ 	.word	0x000000e0
        /*07c0*/ 	.short	0x010a
        /*07c2*/ 	.byte	0xff
	.zero		1


	//   ....[108]....
        /*07c4*/ 	.word	0x000083a0
        /*07c8*/ 	.word	0x00000002
        /*07cc*/ 	.word	0x00000090
        /*07d0*/ 	.short	0x010a
        /*07d2*/ 	.byte	0xff
	.zero		1


	//   ....[109]....
        /*07d4*/ 	.word	0x000083f0
        /*07d8*/ 	.word	0x00000002
        /*07dc*/ 	.word	0x00000080
        /*07e0*/ 	.short	0x010a
        /*07e2*/ 	.byte	0xff
	.zero		1


	//   ....[110]....
        /*07e4*/ 	.word	0x00008450
        /*07e8*/ 	.word	0x00000000
        /*07ec*/ 	.word	0x00000090
        /*07f0*/ 	.short	0x010a
        /*07f2*/ 	.byte	0xff
	.zero		1


	//   ....[111]....
        /*07f4*/ 	.word	0x000084b0
        /*07f8*/ 	.word	0x00000005
        /*07fc*/ 	.word	0x00000008
        /*0800*/ 	.short	0x010a
        /*0802*/ 	.byte	0xff
	.zero		1


	//   ....[112]....
        /*0804*/ 	.word	0x00008590
        /*0808*/ 	.word	0x00000000
        /*080c*/ 	.word	0x00000008
        /*0810*/ 	.short	0x010a
        /*0812*/ 	.byte	0xff
	.zero		1


	//   ....[113]....
        /*0814*/ 	.word	0x000085e0
        /*0818*/ 	.word	0x00000000
        /*081c*/ 	.word	0x00000080
        /*0820*/ 	.short	0x010a
        /*0822*/ 	.byte	0xff
	.zero		1


	//   ....[114]....
        /*0824*/ 	.word	0x00008640
        /*0828*/ 	.word	0x00000000
        /*082c*/ 	.word	0x000000c0
        /*0830*/ 	.short	0x010a
        /*0832*/ 	.byte	0xff
	.zero		1


	//   ....[115]....
        /*0834*/ 	.word	0x000086a0
        /*0838*/ 	.word	0x00000000
        /*083c*/ 	.word	0x00000000
        /*0840*/ 	.short	0x010a
        /*0842*/ 	.byte	0xff
	.zero		1


	//   ....[116]....
        /*0844*/ 	.word	0x00008700
        /*0848*/ 	.word	0x00000000
        /*084c*/ 	.word	0x00000000
        /*0850*/ 	.short	0x010a
        /*0852*/ 	.byte	0xff
	.zero		1


	//   ....[117]....
        /*0854*/ 	.word	0x00008760
        /*0858*/ 	.word	0x00000000
        /*085c*/ 	.word	0x00000000
        /*0860*/ 	.short	0x010a
        /*0862*/ 	.byte	0xff
	.zero		1


	//   ....[118]....
        /*0864*/ 	.word	0x000087c0
        /*0868*/ 	.word	0x00000000
        /*086c*/ 	.word	0x00000000
        /*0870*/ 	.short	0x010a
        /*0872*/ 	.byte	0xff
	.zero		1


	//   ....[119]....
        /*0874*/ 	.word	0x00008820
        /*0878*/ 	.word	0x00000000
        /*087c*/ 	.word	0x00000100
        /*0880*/ 	.short	0x010a
        /*0882*/ 	.byte	0xff
	.zero		1


	//   ....[120]....
        /*0884*/ 	.word	0x00008870
        /*0888*/ 	.word	0x0000000c
        /*088c*/ 	.word	0x00000080
        /*0890*/ 	.short	0x010a
        /*0892*/ 	.byte	0xff
	.zero		1


	//   ....[121]....
        /*0894*/ 	.word	0x000088d0
        /*0898*/ 	.word	0x00000000
        /*089c*/ 	.word	0x00000078
        /*08a0*/ 	.short	0x010a
        /*08a2*/ 	.byte	0xff
	.zero		1


	//   ....[122]....
        /*08a4*/ 	.word	0x00008930
        /*08a8*/ 	.word	0x00000000
        /*08ac*/ 	.word	0x00000060
        /*08b0*/ 	.short	0x010a
        /*08b2*/ 	.byte	0xff
	.zero		1


	//   ....[123]....
        /*08b4*/ 	.word	0x00008990
        /*08b8*/ 	.word	0x00000000
        /*08bc*/ 	.word	0x00000068
        /*08c0*/ 	.short	0x010a
        /*08c2*/ 	.byte	0xff
	.zero		1


	//   ....[124]....
        /*08c4*/ 	.word	0x000089f0
        /*08c8*/ 	.word	0x00000000
        /*08cc*/ 	.word	0x00000060
        /*08d0*/ 	.short	0x010a
        /*08d2*/ 	.byte	0xff
	.zero		1


	//   ....[125]....
        /*08d4*/ 	.word	0x00008a40
        /*08d8*/ 	.word	0x00000003
        /*08dc*/ 	.word	0x00000080
        /*08e0*/ 	.short	0x010a
        /*08e2*/ 	.byte	0xff
	.zero		1


	//   ....[126]....
        /*08e4*/ 	.word	0x00008a90
        /*08e8*/ 	.word	0x00000004
        /*08ec*/ 	.word	0x00000050
        /*08f0*/ 	.short	0x010a
        /*08f2*/ 	.byte	0xff
	.zero		1


	//   ....[127]....
        /*08f4*/ 	.word	0x00008ae0
        /*08f8*/ 	.word	0x00000050
        /*08fc*/ 	.word	0x000000a0
        /*0900*/ 	.short	0x010a
        /*0902*/ 	.byte	0xff
	.zero		1


	//   ....[128]....
        /*0904*/ 	.word	0x00008b30
        /*0908*/ 	.word	0x00000003
        /*090c*/ 	.word	0x00000050
        /*0910*/ 	.short	0x010a
        /*0912*/ 	.byte	0xff
	.zero		1


	//----- nvinfo : EIATTR_NUM_MBARRIERS
	.align		4
.L_47:
        /*0914*/ 	.byte	0x03, 0x38
        /*0916*/ 	.short	0x0021


	//----- nvinfo : EIATTR_EXIT_INSTR_OFFSETS
	.align		4
        /*0918*/ 	.byte	0x04, 0x1c
        /*091a*/ 	.short	(.L_49 - .L_48)


	//   ....[0]....
.L_48:
        /*091c*/ 	.word	0x00002b70


	//   ....[1]....
        /*0920*/ 	.word	0x00003060


	//   ....[2]....
        /*0924*/ 	.word	0x000030c0


	//   ....[3]....
        /*0928*/ 	.word	0x00004440


	//   ....[4]....
        /*092c*/ 	.word	0x00005320


	//   ....[5]....
        /*0930*/ 	.word	0x00005360


	//   ....[6]....
        /*0934*/ 	.word	0x00008050


	//----- nvinfo : EIATTR_MAX_THREADS
	.align		4
.L_49:
        /*0938*/ 	.byte	0x04, 0x05
        /*093a*/ 	.short	(.L_51 - .L_50)
.L_50:
        /*093c*/ 	.word	0x00000100
        /*0940*/ 	.word	0x00000001
        /*0944*/ 	.word	0x00000001


	//----- nvinfo : EIATTR_CRS_STACK_SIZE
	.align		4
.L_51:
        /*0948*/ 	.byte	0x04, 0x1e
        /*094a*/ 	.short	(.L_53 - .L_52)
.L_52:
        /*094c*/ 	.word	0x00000000


	//----- nvinfo : EIATTR_CBANK_PARAM_SIZE
	.align		4
.L_53:
        /*0950*/ 	.byte	0x03, 0x19
        /*0952*/ 	.short	0x0800


	//----- nvinfo : EIATTR_PARAM_CBANK
	.align		4
        /*0954*/ 	.byte	0x04, 0x0a
        /*0956*/ 	.short	(.L_55 - .L_54)
	.align		4
.L_54:
        /*0958*/ 	.word	index@(.nv.constant0._ZN7cutlass13device_kernelINS_4gemm6kernel13GemmUniversalIN4cute5tupleIJiiiiEEENS1_10collective13CollectiveMmaINS1_35MainloopSm100TmaUmmaWarpSpecializedILi5ELi2ELi4ENS5_IJNS4_1CILi2EEESB_NSA_ILi1EEEEEEEENS5_IJNSA_ILi128EEESF_SF_EEEaNS5_IJlSC_lEEEaSH_NS4_8TiledMMAINS4_8MMA_AtomIJNS4_21SM100_MMA_S8_2x1SM_SSIaaiLi128ELi128ELNS4_4UMMA5MajorE0ELSM_0ELNSL_8SaturateE0EEEEEENS4_6LayoutINS5_IJSC_SC_SC_EEENS5_IJNSA_ILi0EEESS_SS_EEEEENS5_IJNS4_10UnderscoreESV_SV_EEEEENS4_28SM100_TMA_2SM_LOAD_MULTICASTENS4_14ComposedLayoutINS4_7SwizzleILi3ELi4ELi3EEENS4_18smem_ptr_flag_bitsILi8EEENSQ_INS5_IJNSA_ILi8EEESF_EEENS5_IJSF_SC_EEEEEEEvNS4_8identityENS4_18SM100_TMA_2SM_LOADES18_vS19_EENS_8epilogue10collective18CollectiveEpilogueINS1C_23Sm100TmaWarpSpecializedILi2ELi2ELi32ELb0ELb0EEEJNS5_IJNSA_ILi64EEESF_SF_EEENS5_IJNSQ_IS1H_SC_EENSQ_INS5_IJNSA_ILi32EEESB_EEENS5_IJSC_S1H_EEEEEEEEaSH_aSH_NS1C_6fusion15FusionCallbacksIS1G_NS1P_17LinearCombinationIaiaiLNS_15FloatRoundStyleE2EEES1I_S1O_JEEENS4_5SM1004TMEM4LOAD26SM100_TMEM_LOAD_32dp32b32xENS4_13SM90_TMA_LOADENSZ_INS10_ILi1ELi4ELi3EEES13_NSQ_INS5_IJS14_S1K_EEENS5_IJS1K_SC_EEEEEEENS4_39AutoVectorizingCopyWithAssumedAlignmentILi128EEENS4_14SM90_TMA_STOREES24_S26_S26_EEEvvEEEEvNT_6ParamsE)
        /*095c*/ 	.short	0x0380
        /*095e*/ 	.short	0x0800


	//----- nvinfo : EIATTR_SW_WAR
	.align		4
.L_55:
        /*0960*/ 	.byte	0x04, 0x36
        /*0962*/ 	.short	(.L_57 - .L_56)
.L_56:
        /*0964*/ 	.word	0x00000008
.L_57:


//--------------------- .nv.callgraph             --------------------------
	.section	.nv.callgraph,"",@"SHT_CUDA_CALLGRAPH"
	.align	4
	.sectionentsize	8
	.align		4
        /*0000*/ 	.word	0x00000000
	.align		4
        /*0004*/ 	.word	0xffffffff
	.align		4
        /*0008*/ 	.word	index@(_ZN7cutlass13device_kernelINS_4gemm6kernel13GemmUniversalIN4cute5tupleIJiiiiEEENS1_10collective13CollectiveMmaINS1_35MainloopSm100TmaUmmaWarpSpecializedILi5ELi2ELi4ENS5_IJNS4_1CILi2EEESB_NSA_ILi1EEEEEEEENS5_IJNSA_ILi128EEESF_SF_EEEaNS5_IJlSC_lEEEaSH_NS4_8TiledMMAINS4_8MMA_AtomIJNS4_21SM100_MMA_S8_2x1SM_SSIaaiLi128ELi128ELNS4_4UMMA5MajorE0ELSM_0ELNSL_8SaturateE0EEEEEENS4_6LayoutINS5_IJSC_SC_SC_EEENS5_IJNSA_ILi0EEESS_SS_EEEEENS5_IJNS4_10UnderscoreESV_SV_EEEEENS4_28SM100_TMA_2SM_LOAD_MULTICASTENS4_14ComposedLayoutINS4_7SwizzleILi3ELi4ELi3EEENS4_18smem_ptr_flag_bitsILi8EEENSQ_INS5_IJNSA_ILi8EEESF_EEENS5_IJSF_SC_EEEEEEEvNS4_8identityENS4_18SM100_TMA_2SM_LOADES18_vS19_EENS_8epilogue10collective18CollectiveEpilogueINS1C_23Sm100TmaWarpSpecializedILi2ELi2ELi32ELb0ELb0EEEJNS5_IJNSA_ILi64EEESF_SF_EEENS5_IJNSQ_IS1H_SC_EENSQ_INS5_IJNSA_ILi32EEESB_EEENS5_IJSC_S1H_EEEEEEEEaSH_aSH_NS1C_6fusion15FusionCallbacksIS1G_NS1P_17LinearCombinationIaiaiLNS_15FloatRoundStyleE2EEES1I_S1O_JEEENS4_5SM1004TMEM4LOAD26SM100_TMEM_LOAD_32dp32b32xENS4_13SM90_TMA_LOADENSZ_INS10_ILi1ELi4ELi3EEES13_NSQ_INS5_IJS14_S1K_EEENS5_IJS1K_SC_EEEEEEENS4_39AutoVectorizingCopyWithAssumedAlignmentILi128EEENS4_14SM90_TMA_STOREES24_S26_S26_EEEvvEEEEvNT_6ParamsE)
	.align		4
        /*000c*/ 	.word	index@(__assertfail)
	.align		4
        /*0010*/ 	.word	0x00000000
	.align		4
        /*0014*/ 	.word	0xfffffffe
	.align		4
        /*0018*/ 	.word	0x00000000
	.align		4
        /*001c*/ 	.word	0xfffffffd
	.align		4
        /*0020*/ 	.word	0x00000000
	.align		4
        /*0024*/ 	.word	0xfffffffc


//--------------------- .nv.constant4             --------------------------
	.section	.nv.constant4,"a",@progbits
	.align	8
	.align		8
.nv.constant4:
        /*0000*/ 	.dword	__assertfail
	.align		8
        /*0008*/ 	.dword	__unnamed_1
	.align		8
        /*0010*/ 	.dword	__unnamed_2
	.align		8
        /*0018*/ 	.dword	_ZN40_INTERNAL_b0571661_4_k_cu_89fc2824_107474cuda3std3__45__cpo5beginE
	.align		8
        /*0020*/ 	.dword	_ZN40_INTERNAL_b0571661_4_k_cu_89fc2824_107474cuda3std3__45__cpo3endE
	.align		8
        /*0028*/ 	.dword	_ZN40_INTERNAL_b0571661_4_k_cu_89fc2824_107474cuda3std3__45__cpo6cbeginE
	.align		8
        /*0030*/ 	.dword	_ZN40_INTERNAL_b0571661_4_k_cu_89fc2824_107474cuda3std3__45__cpo4cendE
	.align		8
        /*0038*/ 	.dword	_ZN40_INTERNAL_b0571661_4_k_cu_89fc2824_107474cuda3std3__442_GLOBAL__N__b0571661_4_k_cu_89fc2824_107476ignoreE
	.align		8
        /*0040*/ 	.dword	_ZN40_INTERNAL_b0571661_4_k_cu_89fc2824_107474cuda3std3__419piecewise_constructE
	.align		8
        /*0048*/ 	.dword	_ZN40_INTERNAL_b0571661_4_k_cu_89fc2824_107474cuda3std3__48in_placeE
	.align		8
        /*0050*/ 	.dword	_ZN40_INTERNAL_b0571661_4_k_cu_89fc2824_107474cuda3std6ranges3__45__cpo4swapE
	.align		8
        /*0058*/ 	.dword	_ZN40_INTERNAL_b0571661_4_k_cu_89fc2824_107474cuda3std6ranges3__45__cpo9iter_moveE
	.align		8
        /*0060*/ 	.dword	_ZN40_INTERNAL_b0571661_4_k_cu_89fc2824_107474cute7productE
	.align		8
        /*0068*/ 	.dword	_ZN40_INTERNAL_b0571661_4_k_cu_89fc2824_107474cute1_E
	.align		8
        /*0070*/ 	.dword	$str$25
	.align		8
        /*0078*/ 	.dword	$str$26
	.align		8
        /*0080*/ 	.dword	$str$27
	.align		8
        /*0088*/ 	.dword	$str$28


//--------------------- .text._ZN7cutlass13device_kernelINS_4gemm6kernel13GemmUniversalIN4cute5tupleIJiiiiEEENS1_10collective13CollectiveMmaINS1_35MainloopSm100TmaUmmaWarpSpecializedILi5ELi2ELi4ENS5_IJNS4_1CILi2EEESB_NSA_ILi1EEEEEEEENS5_IJNSA_ILi128EEESF_SF_EEEaNS5_IJlSC_lEEEaSH_NS4_8TiledMMAINS4_8MMA_AtomIJNS4_21SM100_MMA_S8_2x1SM_SSIaaiLi128ELi128ELNS4_4UMMA5MajorE0ELSM_0ELNSL_8SaturateE0EEEEEENS4_6LayoutINS5_IJSC_SC_SC_EEENS5_IJNSA_ILi0EEESS_SS_EEEEENS5_IJNS4_10UnderscoreESV_SV_EEEEENS4_28SM100_TMA_2SM_LOAD_MULTICASTENS4_14ComposedLayoutINS4_7SwizzleILi3ELi4ELi3EEENS4_18smem_ptr_flag_bitsILi8EEENSQ_INS5_IJNSA_ILi8EEESF_EEENS5_IJSF_SC_EEEEEEEvNS4_8identityENS4_18SM100_TMA_2SM_LOADES18_vS19_EENS_8epilogue10collective18CollectiveEpilogueINS1C_23Sm100TmaWarpSpecializedILi2ELi2ELi32ELb0ELb0EEEJNS5_IJNSA_ILi64EEESF_SF_EEENS5_IJNSQ_IS1H_SC_EENSQ_INS5_IJNSA_ILi32EEESB_EEENS5_IJSC_S1H_EEEEEEEEaSH_aSH_NS1C_6fusion15FusionCallbacksIS1G_NS1P_17LinearCombinationIaiaiLNS_15FloatRoundStyleE2EEES1I_S1O_JEEENS4_5SM1004TMEM4LOAD26SM100_TMEM_LOAD_32dp32b32xENS4_13SM90_TMA_LOADENSZ_INS10_ILi1ELi4ELi3EEES13_NSQ_INS5_IJS14_S1K_EEENS5_IJS1K_SC_EEEEEEENS4_39AutoVectorizingCopyWithAssumedAlignmentILi128EEENS4_14SM90_TMA_STOREES24_S26_S26_EEEvvEEEEvNT_6ParamsE --------------------------
	.section	.text._ZN7cutlass13device_kernelINS_4gemm6kernel13GemmUniversalIN4cute5tupleIJiiiiEEENS1_10collective13CollectiveMmaINS1_35MainloopSm100TmaUmmaWarpSpecializedILi5ELi2ELi4ENS5_IJNS4_1CILi2EEESB_NSA_ILi1EEEEEEEENS5_IJNSA_ILi128EEESF_SF_EEEaNS5_IJlSC_lEEEaSH_NS4_8TiledMMAINS4_8MMA_AtomIJNS4_21SM100_MMA_S8_2x1SM_SSIaaiLi128ELi128ELNS4_4UMMA5MajorE0ELSM_0ELNSL_8SaturateE0EEEEEENS4_6LayoutINS5_IJSC_SC_SC_EEENS5_IJNSA_ILi0EEESS_SS_EEEEENS5_IJNS4_10UnderscoreESV_SV_EEEEENS4_28SM100_TMA_2SM_LOAD_MULTICASTENS4_14ComposedLayoutINS4_7SwizzleILi3ELi4ELi3EEENS4_18smem_ptr_flag_bitsILi8EEENSQ_INS5_IJNSA_ILi8EEESF_EEENS5_IJSF_SC_EEEEEEEvNS4_8identityENS4_18SM100_TMA_2SM_LOADES18_vS19_EENS_8epilogue10collective18CollectiveEpilogueINS1C_23Sm100TmaWarpSpecializedILi2ELi2ELi32ELb0ELb0EEEJNS5_IJNSA_ILi64EEESF_SF_EEENS5_IJNSQ_IS1H_SC_EENSQ_INS5_IJNSA_ILi32EEESB_EEENS5_IJSC_S1H_EEEEEEEEaSH_aSH_NS1C_6fusion15FusionCallbacksIS1G_NS1P_17LinearCombinationIaiaiLNS_15FloatRoundStyleE2EEES1I_S1O_JEEENS4_5SM1004TMEM4LOAD26SM100_TMEM_LOAD_32dp32b32xENS4_13SM90_TMA_LOADENSZ_INS10_ILi1ELi4ELi3EEES13_NSQ_INS5_IJS14_S1K_EEENS5_IJS1K_SC_EEEEEEENS4_39AutoVectorizingCopyWithAssumedAlignmentILi128EEENS4_14SM90_TMA_STOREES24_S26_S26_EEEvvEEEEvNT_6ParamsE,"ax",@progbits
	.align	128
.text._ZN7cutlass13device_kernelINS_4gemm6kernel13GemmUniversalIN4cute5tupleIJiiiiEEENS1_10collective13CollectiveMmaINS1_35MainloopSm100TmaUmmaWarpSpecializedILi5ELi2ELi4ENS5_IJNS4_1CILi2EEESB_NSA_ILi1EEEEEEEENS5_IJNSA_ILi128EEESF_SF_EEEaNS5_IJlSC_lEEEaSH_NS4_8TiledMMAINS4_8MMA_AtomIJNS4_21SM100_MMA_S8_2x1SM_SSIaaiLi128ELi128ELNS4_4UMMA5MajorE0ELSM_0ELNSL_8SaturateE0EEEEEENS4_6LayoutINS5_IJSC_SC_SC_EEENS5_IJNSA_ILi0EEESS_SS_EEEEENS5_IJNS4_10UnderscoreESV_SV_EEEEENS4_28SM100_TMA_2SM_LOAD_MULTICASTENS4_14ComposedLayoutINS4_7SwizzleILi3ELi4ELi3EEENS4_18smem_ptr_flag_bitsILi8EEENSQ_INS5_IJNSA_ILi8EEESF_EEENS5_IJSF_SC_EEEEEEEvNS4_8identityENS4_18SM100_TMA_2SM_LOADES18_vS19_EENS_8epilogue10collective18CollectiveEpilogueINS1C_23Sm100TmaWarpSpecializedILi2ELi2ELi32ELb0ELb0EEEJNS5_IJNSA_ILi64EEESF_SF_EEENS5_IJNSQ_IS1H_SC_EENSQ_INS5_IJNSA_ILi32EEESB_EEENS5_IJSC_S1H_EEEEEEEEaSH_aSH_NS1C_6fusion15FusionCallbacksIS1G_NS1P_17LinearCombinationIaiaiLNS_15FloatRoundStyleE2EEES1I_S1O_JEEENS4_5SM1004TMEM4LOAD26SM100_TMEM_LOAD_32dp32b32xENS4_13SM90_TMA_LOADENSZ_INS10_ILi1ELi4ELi3EEES13_NSQ_INS5_IJS14_S1K_EEENS5_IJS1K_SC_EEEEEEENS4_39AutoVectorizingCopyWithAssumedAlignmentILi128EEENS4_14SM90_TMA_STOREES24_S26_S26_EEEvvEEEEvNT_6ParamsE:
        .type           _ZN7cutlass13device_kernelINS_4gemm6kernel13GemmUniversalIN4cute5tupleIJiiiiEEENS1_10collective13CollectiveMmaINS1_35MainloopSm100TmaUmmaWarpSpecializedILi5ELi2ELi4ENS5_IJNS4_1CILi2EEESB_NSA_ILi1EEEEEEEENS5_IJNSA_ILi128EEESF_SF_EEEaNS5_IJlSC_lEEEaSH_NS4_8TiledMMAINS4_8MMA_AtomIJNS4_21SM100_MMA_S8_2x1SM_SSIaaiLi128ELi128ELNS4_4UMMA5MajorE0ELSM_0ELNSL_8SaturateE0EEEEEENS4_6LayoutINS5_IJSC_SC_SC_EEENS5_IJNSA_ILi0EEESS_SS_EEEEENS5_IJNS4_10UnderscoreESV_SV_EEEEENS4_28SM100_TMA_2SM_LOAD_MULTICASTENS4_14ComposedLayoutINS4_7SwizzleILi3ELi4ELi3EEENS4_18smem_ptr_flag_bitsILi8EEENSQ_INS5_IJNSA_ILi8EEESF_EEENS5_IJSF_SC_EEEEEEEvNS4_8identityENS4_18SM100_TMA_2SM_LOADES18_vS19_EENS_8epilogue10collective18CollectiveEpilogueINS1C_23Sm100TmaWarpSpecializedILi2ELi2ELi32ELb0ELb0EEEJNS5_IJNSA_ILi64EEESF_SF_EEENS5_IJNSQ_IS1H_SC_EENSQ_INS5_IJNSA_ILi32EEESB_EEENS5_IJSC_S1H_EEEEEEEEaSH_aSH_NS1C_6fusion15FusionCallbacksIS1G_NS1P_17LinearCombinationIaiaiLNS_15FloatRoundStyleE2EEES1I_S1O_JEEENS4_5SM1004TMEM4LOAD26SM100_TMEM_LOAD_32dp32b32xENS4_13SM90_TMA_LOADENSZ_INS10_ILi1ELi4ELi3EEES13_NSQ_INS5_IJS14_S1K_EEENS5_IJS1K_SC_EEEEEEENS4_39AutoVectorizingCopyWithAssumedAlignmentILi128EEENS4_14SM90_TMA_STOREES24_S26_S26_EEEvvEEEEvNT_6ParamsE,@function
        .size           _ZN7cutlass13device_kernelINS_4gemm6kernel13GemmUniversalIN4cute5tupleIJiiiiEEENS1_10collective13CollectiveMmaINS1_35MainloopSm100TmaUmmaWarpSpecializedILi5ELi2ELi4ENS5_IJNS4_1CILi2EEESB_NSA_ILi1EEEEEEEENS5_IJNSA_ILi128EEESF_SF_EEEaNS5_IJlSC_lEEEaSH_NS4_8TiledMMAINS4_8MMA_AtomIJNS4_21SM100_MMA_S8_2x1SM_SSIaaiLi128ELi128ELNS4_4UMMA5MajorE0ELSM_0ELNSL_8SaturateE0EEEEEENS4_6LayoutINS5_IJSC_SC_SC_EEENS5_IJNSA_ILi0EEESS_SS_EEEEENS5_IJNS4_10UnderscoreESV_SV_EEEEENS4_28SM100_TMA_2SM_LOAD_MULTICASTENS4_14ComposedLayoutINS4_7SwizzleILi3ELi4ELi3EEENS4_18smem_ptr_flag_bitsILi8EEENSQ_INS5_IJNSA_ILi8EEESF_EEENS5_IJSF_SC_EEEEEEEvNS4_8identityENS4_18SM100_TMA_2SM_LOADES18_vS19_EENS_8epilogue10collective18CollectiveEpilogueINS1C_23Sm100TmaWarpSpecializedILi2ELi2ELi32ELb0ELb0EEEJNS5_IJNSA_ILi64EEESF_SF_EEENS5_IJNSQ_IS1H_SC_EENSQ_INS5_IJNSA_ILi32EEESB_EEENS5_IJSC_S1H_EEEEEEEEaSH_aSH_NS1C_6fusion15FusionCallbacksIS1G_NS1P_17LinearCombinationIaiaiLNS_15FloatRoundStyleE2EEES1I_S1O_JEEENS4_5SM1004TMEM4LOAD26SM100_TMEM_LOAD_32dp32b32xENS4_13SM90_TMA_LOADENSZ_INS10_ILi1ELi4ELi3EEES13_NSQ_INS5_IJS14_S1K_EEENS5_IJS1K_SC_EEEEEEENS4_39AutoVectorizingCopyWithAssumedAlignmentILi128EEENS4_14SM90_TMA_STOREES24_S26_S26_EEEvvEEEEvNT_6ParamsE,(.L_x_166 - _ZN7cutlass13device_kernelINS_4gemm6kernel13GemmUniversalIN4cute5tupleIJiiiiEEENS1_10collective13CollectiveMmaINS1_35MainloopSm100TmaUmmaWarpSpecializedILi5ELi2ELi4ENS5_IJNS4_1CILi2EEESB_NSA_ILi1EEEEEEEENS5_IJNSA_ILi128EEESF_SF_EEEaNS5_IJlSC_lEEEaSH_NS4_8TiledMMAINS4_8MMA_AtomIJNS4_21SM100_MMA_S8_2x1SM_SSIaaiLi128ELi128ELNS4_4UMMA5MajorE0ELSM_0ELNSL_8SaturateE0EEEEEENS4_6LayoutINS5_IJSC_SC_SC_EEENS5_IJNSA_ILi0EEESS_SS_EEEEENS5_IJNS4_10UnderscoreESV_SV_EEEEENS4_28SM100_TMA_2SM_LOAD_MULTICASTENS4_14ComposedLayoutINS4_7SwizzleILi3ELi4ELi3EEENS4_18smem_ptr_flag_bitsILi8EEENSQ_INS5_IJNSA_ILi8EEESF_EEENS5_IJSF_SC_EEEEEEEvNS4_8identityENS4_18SM100_TMA_2SM_LOADES18_vS19_EENS_8epilogue10collective18CollectiveEpilogueINS1C_23Sm100TmaWarpSpecializedILi2ELi2ELi32ELb0ELb0EEEJNS5_IJNSA_ILi64EEESF_SF_EEENS5_IJNSQ_IS1H_SC_EENSQ_INS5_IJNSA_ILi32EEESB_EEENS5_IJSC_S1H_EEEEEEEEaSH_aSH_NS1C_6fusion15FusionCallbacksIS1G_NS1P_17LinearCombinationIaiaiLNS_15FloatRoundStyleE2EEES1I_S1O_JEEENS4_5SM1004TMEM4LOAD26SM100_TMEM_LOAD_32dp32b32xENS4_13SM90_TMA_LOADENSZ_INS10_ILi1ELi4ELi3EEES13_NSQ_INS5_IJS14_S1K_EEENS5_IJS1K_SC_EEEEEEENS4_39AutoVectorizingCopyWithAssumedAlignmentILi128EEENS4_14SM90_TMA_STOREES24_S26_S26_EEEvvEEEEvNT_6ParamsE)
        .other          _ZN7cutlass13device_kernelINS_4gemm6kernel13GemmUniversalIN4cute5tupleIJiiiiEEENS1_10collective13CollectiveMmaINS1_35MainloopSm100TmaUmmaWarpSpecializedILi5ELi2ELi4ENS5_IJNS4_1CILi2EEESB_NSA_ILi1EEEEEEEENS5_IJNSA_ILi128EEESF_SF_EEEaNS5_IJlSC_lEEEaSH_NS4_8TiledMMAINS4_8MMA_AtomIJNS4_21SM100_MMA_S8_2x1SM_SSIaaiLi128ELi128ELNS4_4UMMA5MajorE0ELSM_0ELNSL_8SaturateE0EEEEEENS4_6LayoutINS5_IJSC_SC_SC_EEENS5_IJNSA_ILi0EEESS_SS_EEEEENS5_IJNS4_10UnderscoreESV_SV_EEEEENS4_28SM100_TMA_2SM_LOAD_MULTICASTENS4_14ComposedLayoutINS4_7SwizzleILi3ELi4ELi3EEENS4_18smem_ptr_flag_bitsILi8EEENSQ_INS5_IJNSA_ILi8EEESF_EEENS5_IJSF_SC_EEEEEEEvNS4_8identityENS4_18SM100_TMA_2SM_LOADES18_vS19_EENS_8epilogue10collective18CollectiveEpilogueINS1C_23Sm100TmaWarpSpecializedILi2ELi2ELi32ELb0ELb0EEEJNS5_IJNSA_ILi64EEESF_SF_EEENS5_IJNSQ_IS1H_SC_EENSQ_INS5_IJNSA_ILi32EEESB_EEENS5_IJSC_S1H_EEEEEEEEaSH_aSH_NS1C_6fusion15FusionCallbacksIS1G_NS1P_17LinearCombinationIaiaiLNS_15FloatRoundStyleE2EEES1I_S1O_JEEENS4_5SM1004TMEM4LOAD26SM100_TMEM_LOAD_32dp32b32xENS4_13SM90_TMA_LOADENSZ_INS10_ILi1ELi4ELi3EEES13_NSQ_INS5_IJS14_S1K_EEENS5_IJS1K_SC_EEEEEEENS4_39AutoVectorizingCopyWithAssumedAlignmentILi128EEENS4_14SM90_TMA_STOREES24_S26_S26_EEEvvEEEEvNT_6ParamsE,@"STO_CUDA_ENTRY STV_DEFAULT"
_ZN7cutlass13device_kernelINS_4gemm6kernel13GemmUniversalIN4cute5tupleIJiiiiEEENS1_10collective13CollectiveMmaINS1_35MainloopSm100TmaUmmaWarpSpecializedILi5ELi2ELi4ENS5_IJNS4_1CILi2EEESB_NSA_ILi1EEEEEEEENS5_IJNSA_ILi128EEESF_SF_EEEaNS5_IJlSC_lEEEaSH_NS4_8TiledMMAINS4_8MMA_AtomIJNS4_21SM100_MMA_S8_2x1SM_SSIaaiLi128ELi128ELNS4_4UMMA5MajorE0ELSM_0ELNSL_8SaturateE0EEEEEENS4_6LayoutINS5_IJSC_SC_SC_EEENS5_IJNSA_ILi0EEESS_SS_EEEEENS5_IJNS4_10UnderscoreESV_SV_EEEEENS4_28SM100_TMA_2SM_LOAD_MULTICASTENS4_14ComposedLayoutINS4_7SwizzleILi3ELi4ELi3EEENS4_18smem_ptr_flag_bitsILi8EEENSQ_INS5_IJNSA_ILi8EEESF_EEENS5_IJSF_SC_EEEEEEEvNS4_8identityENS4_18SM100_TMA_2SM_LOADES18_vS19_EENS_8epilogue10collective18CollectiveEpilogueINS1C_23Sm100TmaWarpSpecializedILi2ELi2ELi32ELb0ELb0EEEJNS5_IJNSA_ILi64EEESF_SF_EEENS5_IJNSQ_IS1H_SC_EENSQ_INS5_IJNSA_ILi32EEESB_EEENS5_IJSC_S1H_EEEEEEEEaSH_aSH_NS1C_6fusion15FusionCallbacksIS1G_NS1P_17LinearCombinationIaiaiLNS_15FloatRoundStyleE2EEES1I_S1O_JEEENS4_5SM1004TMEM4LOAD26SM100_TMEM_LOAD_32dp32b32xENS4_13SM90_TMA_LOADENSZ_INS10_ILi1ELi4ELi3EEES13_NSQ_INS5_IJS14_S1K_EEENS5_IJS1K_SC_EEEEEEENS4_39AutoVectorizingCopyWithAssumedAlignmentILi128EEENS4_14SM90_TMA_STOREES24_S26_S26_EEEvvEEEEvNT_6ParamsE:
[----:B------:R-:W1:Y:S01]  /*0000*/  LDC R1, c[0x0][0x37c] ;  /* 0x0000df00ff017b82 */ /* 0x000e620000000800 */
[----:B------:R-:W2:Y:S01]  /*0010*/  S2R R87, SR_TID.X ;  /* 0x0000000000577919 */ /* 0x000ea20000002100 */
[----:B------:R-:W3:Y:S06]  /*0020*/  LDCU.64 UR8, c[0x0][0x890] ;  /* 0x00011200ff0877ac */ /* 0x000eec0008000a00 */
[----:B------:R-:W4:Y:S01]  /*0030*/  S2UR UR46, SR_CgaCtaId ;  /* 0x00000000002e79c3 */ /* 0x000f220000008800 */
[----:B------:R-:W-:Y:S02]  /*0040*/  PRMT R76, RZ, 0x7610, R76 ;  /* 0x00007610ff4c7816 */ /* 0x000fe4000000004c */
[----:B------:R-:W-:Y:S01]  /*0050*/  ELECT P1, URZ, PT ;  /* 0x0000000000ff782f */ /* 0x000fe20003820000 */
[----:B---3--:R-:W-:-:S04]  /*0060*/  UISETP.NE.U32.AND UP0, UPT, UR8, URZ, UPT ;  /* 0x000000ff0800728c */ /* 0x008fc8000bf05070 */
[----:B------:R-:W-:Y:S02]  /*0070*/  UISETP.NE.AND.EX UP0, UPT, UR9, URZ, UPT, UP0 ;  /* 0x000000ff0900728c */ /* 0x000fe4000bf05300 */
[----:B----4-:R-:W-:Y:S02]  /*0080*/  ULOP3.LUT UR47, UR46, 0x1, URZ, 0xc0, !UPT ;  /* 0x000000012e2f7892 */ /* 0x010fe4000f8ec0ff */
[----:B------:R-:W-:Y:S01]  /*0090*/  ULOP3.LUT UR48, UR46, 0x1, URZ, 0x3c, !UPT ;  /* 0x000000012e307892 */ /* 0x000fe2000f8e3cff */
[----:B--2---:R-:W-:-:S05]  /*00a0*/  SHF.R.U32.HI R77, RZ, 0x5, R87 ;  /* 0x00000005ff4d7819 */ /* 0x004fca0000011657 */
[----:B------:R-:W2:Y:S02]  /*00b0*/  SHFL.IDX PT, R0, R77, RZ, 0x1f ;  /* 0x00001fff4d007589 */ /* 0x000ea400000e0000 */
[----:B--2---:R-:W-:Y:S01]  /*00c0*/  R2UR UR25, R0 ;  /* 0x00000000001972ca */ /* 0x004fe200000e0000 */
[----:B-1----:R-:W-:-:S14]  /*00d0*/  BRA.U UP0, `(.L_x_0) ;  /* 0x0000000100307547 */ /* 0x002fdc000b800000 */
[----:B------:R-:W1:Y:S02]  /*00e0*/  LDCU.64 UR4, c[0x0][0x888] ;  /* 0x00011100ff0477ac */ /* 0x000e640008000a00 */
[----:B-1----:R-:W-:-:S04]  /*00f0*/  UISETP.NE.U32.AND UP0, UPT, UR4, URZ, UPT ;  /* 0x000000ff0400728c */ /* 0x002fc8000bf05070 */
[----:B------:R-:W-:-:S09]  /*0100*/  UISETP.NE.AND.EX UP0, UPT, UR5, URZ, UPT, UP0 ;  /* 0x000000ff0500728c */ /* 0x000fd2000bf05300 */
[----:B------:R-:W-:Y:S05]  /*0110*/  BRA.U !UP0, `(.L_x_1) ;  /* 0x0000000108147547 */ /* 0x000fea000b800000 */
[----:B------:R-:W1:Y:S01]  /*0120*/  LDC.64 R40, c[0x0][0x888] ;  /* 0x00022200ff287b82 */ /* 0x000e620000000a00 */
[----:B------:R-:W1:Y:S02]  /*0130*/  LDCU.64 UR4, c[0x0][0x358] ;  /* 0x00006b00ff0477ac */ /* 0x000e640008000a00 */
[----:B-1----:R1:W5:Y:S01]  /*0140*/  LDG.E R40, desc[UR4][R40.64] ;  /* 0x0000000428287981 */ /* 0x002362000c1e1900 */
[----:B------:R-:W-:Y:S01]  /*0150*/  HFMA2 R76, -RZ, RZ, 0, 5.9604644775390625e-08 ;  /* 0x00000001ff4c7431 */ /* 0x000fe200000001ff */
[----:B------:R-:W-:Y:S05]  /*0160*/  BRA `(.L_x_0) ;  /* 0x00000000000c7947 */ /* 0x000fea0003800000 */
.L_x_1:
[----:B------:R-:W1:Y:S01]  /*0170*/  LDCU UR4, c[0x0][0x880] ;  /* 0x00011000ff0477ac */ /* 0x000e620008000800 */
[----:B------:R-:W-:Y:S01]  /*0180*/  HFMA2 R76, -RZ, RZ, 0, 5.9604644775390625e-08 ;  /* 0x00000001ff4c7431 */ /* 0x000fe200000001ff */
[----:B-1----:R-:W-:-:S07]  /*0190*/  MOV R40, UR4 ;  /* 0x0000000400287c02 */ /* 0x002fce0008000f00 */
.L_x_0:
[----:B------:R-:W2:Y:S02]  /*01a0*/  LDCU.64 UR4, c[0x0][0x8b0] ;  /* 0x00011600ff0477ac */ /* 0x000ea40008000a00 */
[----:B--2---:R-:W-:-:S04]  /*01b0*/  UISETP.NE.U32.AND UP0, UPT, UR4, URZ, UPT ;  /* 0x000000ff0400728c */ /* 0x004fc8000bf05070 */
[----:B------:R-:W-:-:S09]  /*01c0*/  UISETP.NE.AND.EX UP0, UPT, UR5, URZ, UPT, UP0 ;  /* 0x000000ff0500728c */ /* 0x000fd2000bf05300 */
[----:B------:R-:W-:Y:S05]  /*01d0*/  BRA.U UP0, `(.L_x_2) ;  /* 0x0000000100287547 */ /* 0x000fea000b800000 */
[----:B------:R-:W2:Y:S02]  /*01e0*/  LDCU.64 UR4, c[0x0][0x8a8] ;  /* 0x00011500ff0477ac */ /* 0x000ea40008000a00 */
[----:B--2---:R-:W-:-:S04]  /*01f0*/  UISETP.NE.U32.AND UP0, UPT, UR4, URZ, UPT ;  /* 0x000000ff0400728c */ /* 0x004fc8000bf05070 */
[----:B------:R-:W-:-:S09]  /*0200*/  UISETP.NE.AND.EX UP0, UPT, UR5, URZ, UPT, UP0 ;  /* 0x000000ff0500728c */ /* 0x000fd2000bf05300 */
[----:B------:R-:W-:Y:S05]  /*0210*/  BRA.U !UP0, `(.L_x_3) ;  /* 0x0000000108107547 */ /* 0x000fea000b800000 */
[----:B------:R-:W2:Y:S01]  /*0220*/  LDC.64 R38, c[0x0][0x8a8] ;  /* 0x00022a00ff267b82 */ /* 0x000ea20000000a00 */
[----:B------:R-:W2:Y:S02]  /*0230*/  LDCU.64 UR4, c[0x0][0x358] ;  /* 0x00006b00ff0477ac */ /* 0x000ea40008000a00 */
[----:B--2---:R2:W5:Y:S01]  /*0240*/  LDG.E R38, desc[UR4][R38.64] ;  /* 0x0000000426267981 */ /* 0x004562000c1e1900 */
[----:B------:R-:W-:Y:S05]  /*0250*/  BRA `(.L_x_2) ;  /* 0x0000000000087947 */ /* 0x000fea0003800000 */
.L_x_3:
[----:B------:R-:W2:Y:S02]  /*0260*/  LDCU UR4, c[0x0][0x8a0] ;  /* 0x00011400ff0477ac */ /* 0x000ea40008000800 */
[----:B--2---:R-:W-:Y:S02]  /*0270*/  MOV R38, UR4 ;  /* 0x0000000400267c02 */ /* 0x004fe40008000f00 */
.L_x_2:
[----:B------:R-:W-:Y:S01]  /*0280*/  IMAD.U32 R0, RZ, RZ, UR25 ;  /* 0x00000019ff007e24 */ /* 0x000fe2000f8e00ff */
[----:B------:R-:W-:Y:S04]  /*0290*/  BSSY.RECONVERGENT B0, `(.L_x_4) ;  /* 0x000000c000007945 */ /* 0x000fe80003800200 */
[C---:B------:R-:W-:Y:S02]  /*02a0*/  ISETP.NE.OR P2, PT, R0.reuse, 0x1, !P1 ;  /* 0x000000010000780c */ /* 0x040fe40004f45670 */
[----:B------:R-:W-:-:S11]  /*02b0*/  ISETP.NE.OR P0, PT, R0, 0x3, !P1 ;  /* 0x000000030000780c */ /* 0x000fd60004f05670 */
[----:B------:R-:W-:Y:S05]  /*02c0*/  @P2 BRA `(.L_x_5) ;  /* 0x0000000000202947 */ /* 0x000fea0003800000 */
[----:B------:R-:W3:Y:S02]  /*02d0*/  LDCU.64 UR4, c[0x0][0x348] ;  /* 0x00006900ff0477ac */ /* 0x000ee40008000a00 */
[----:B---3--:R-:W-:Y:S02]  /*02e0*/  UIADD3 UR6, UP1, UPT, UR4, 0x80, URZ ;  /* 0x0000008004067890 */ /* 0x008fe4000ff3e0ff */
[----:B------:R-:W-:Y:S02]  /*02f0*/  UIADD3 UR4, UP0, UPT, UR4, 0x180, URZ ;  /* 0x0000018004047890 */ /* 0x000fe4000ff1e0ff */
[----:B------:R-:W-:Y:S02]  /*0300*/  UIADD3.X UR7, UPT, UPT, URZ, UR5, URZ, UP1, !UPT ;  /* 0x00000005ff077290 */ /* 0x000fe40008ffe4ff */
[----:B------:R-:W-:-:S07]  /*0310*/  UIADD3.X UR5, UPT, UPT, URZ, UR5, URZ, UP0, !UPT ;  /* 0x00000005ff057290 */ /* 0x000fce00087fe4ff */
[----:B------:R3:W-:Y:S02]  /*0320*/  UTMACCTL.PF [UR6] ;  /* 0x00000000060079b9 */ /* 0x0007e40008040000 */
[----:B------:R3:W-:Y:S02]  /*0330*/  UTMACCTL.PF [UR4] ;  /* 0x00000000040079b9 */ /* 0x0007e40008040000 */
[----:B---3--:R-:W-:Y:S01]  /*0340*/  NOP ;  /* 0x0000000000007918 */ /* 0x008fe20000000000 */
.L_x_5:
[----:B------:R-:W-:Y:S05]  /*0350*/  BSYNC.RECONVERGENT B0 ;  /* 0x0000000000007941 */ /* 0x000fea0003800200 */
.L_x_4:
[----:B------:R-:W-:Y:S04]  /*0360*/  BSSY.RECONVERGENT B0, `(.L_x_6) ;  /* 0x000000a000007945 */ /* 0x000fe80003800200 */
        /* <DEDUP_REMOVED lines=9> */
.L_x_7:
[----:B------:R-:W-:Y:S05]  /*0400*/  BSYNC.RECONVERGENT B0 ;  /* 0x0000000000007941 */ /* 0x000fea0003800200 */
.L_x_6:
[----:B------:R-:W3:Y:S01]  /*0410*/  LDCU.64 UR4, c[0x0][0x888] ;  /* 0x00011100ff0477ac */ /* 0x000ee20008000a00 */
[----:B------:R-:W-:Y:S02]  /*0420*/  UISETP.EQ.U32.AND UP1, UPT, UR8, URZ, UPT ;  /* 0x000000ff0800728c */ /* 0x000fe4000bf22070 */
[----:B------:R-:W-:Y:S02]  /*0430*/  UPLOP3.LUT UP3, UPT, UPT, UPT, UPT, 0x80, 0x8 ;  /* 0x000000000008789c */ /* 0x000fe40003f6f070 */
[----:B---3--:R-:W-:-:S04]  /*0440*/  UISETP.NE.U32.AND UP0, UPT, UR4, URZ, UPT ;  /* 0x000000ff0400728c */ /* 0x008fc8000bf05070 */
[----:B------:R-:W-:-:S04]  /*0450*/  UISETP.NE.AND.EX UP0, UPT, UR5, URZ, UPT, UP0 ;  /* 0x000000ff0500728c */ /* 0x000fc8000bf05300 */
[----:B------:R-:W-:-:S04]  /*0460*/  UISETP.EQ.OR.EX UP2, UPT, UR9, URZ, !UP0, UP1 ;  /* 0x000000ff0900728c */ /* 0x000fc8000c742710 */
[----:B------:R-:W-:-:S06]  /*0470*/  UP2UR UR4, UPR, URZ, 0x4 ;  /* 0x00000004ff047883 */ /* 0x000fcc0008000000 */
[----:B------:R-:W-:Y:S01]  /*0480*/  MOV R79, UR4 ;  /* 0x00000004004f7c02 */ /* 0x000fe20008000f00 */
[----:B------:R-:W-:Y:S06]  /*0490*/  BRA.U !UP2, `(.L_x_8) ;  /* 0x000000010a207547 */ /* 0x000fec000b800000 */
[----:B-----5:R-:W-:Y:S01]  /*04a0*/  R2UR UR5, R40 ;  /* 0x00000000280572ca */ /* 0x020fe200000e0000 */
[----:B------:R-:W-:Y:S02]  /*04b0*/  UISETP.NE.U32.AND UP1, UPT, UR8, URZ, UPT ;  /* 0x000000ff0800728c */ /* 0x000fe4000bf25070 */
[----:B------:R-:W-:Y:S02]  /*04c0*/  USEL UR4, URZ, 0xffffffff, UP0 ;  /* 0xffffffffff047887 */ /* 0x000fe40008000000 */
[----:B------:R-:W-:-:S08]  /*04d0*/  UISETP.NE.AND.EX UP1, UPT, UR9, URZ, UPT, UP1 ;  /* 0x000000ff0900728c */ /* 0x000fd0000bf25310 */
[----:B------:R-:W-:-:S04]  /*04e0*/  UISETP.NE.AND UP0, UPT, UR5, URZ, UPT ;  /* 0x000000ff0500728c */ /* 0x000fc8000bf05270 */
[----:B------:R-:W-:-:S04]  /*04f0*/  @!UP1 USEL UR4, URZ, 0xffffffff, UP0 ;  /* 0xffffffffff049887 */ /* 0x000fc80008000000 */
[----:B------:R-:W-:-:S04]  /*0500*/  ULOP3.LUT UR4, UR4, 0x1, URZ, 0xc0, !UPT ;  /* 0x0000000104047892 */ /* 0x000fc8000f8ec0ff */
[----:B------:R-:W-:-:S11]  /*0510*/  UISETP.NE.U32.AND UP3, UPT, UR4, 0x1, UPT ;  /* 0x000000010400788c */ /* 0x000fd6000bf65070 */
.L_x_8:
[----:B------:R-:W3:Y:S01]  /*0520*/  SHFL.IDX PT, R0, R77, RZ, 0x1f ;  /* 0x00001fff4d007589 */ /* 0x000ee200000e0000 */
[----:B------:R-:W-:-:S04]  /*0530*/  UISETP.NE.AND UP0, UPT, UR25, 0x2, UPT ;  /* 0x000000021900788c */ /* 0x000fc8000bf05270 */
[----:B------:R-:W-:Y:S02]  /*0540*/  UISETP.EQ.AND UP1, UPT, UR47, URZ, !UP0 ;  /* 0x000000ff2f00728c */ /* 0x000fe4000c722270 */
[----:B------:R-:W-:-:S04]  /*0550*/  USEL UR41, URZ, 0x1, UP0 ;  /* 0x00000001ff297887 */ /* 0x000fc80008000000 */
[----:B------:R-:W-:Y:S02]  /*0560*/  PLOP3.LUT P3, PT, P1, PT, UP1, 0x80, 0x8 ;  /* 0x000000000008781c */ /* 0x000fe40000f6f018 */
[----:B---3--:R-:W-:-:S13]  /*0570*/  ISETP.NE.AND P0, PT, R0, RZ, PT ;  /* 0x000000ff0000720c */ /* 0x008fda0003f05270 */
[----:B------:R-:W-:Y:S05]  /*0580*/  @P0 BRA `(.L_x_9) ;  /* 0x00000000005c0947 */ /* 0x000fea0003800000 */
[----:B------:R-:W-:Y:S01]  /*0590*/  UMOV UR4, 0x400 ;  /* 0x0000040000047882 */ /* 0x000fe20000000000 */
[----:B------:R-:W-:Y:S01]  /*05a0*/  UMOV UR8, 0x1 ;  /* 0x0000000100087882 */ /* 0x000fe20000000000 */
[----:B------:R-:W-:Y:S01]  /*05b0*/  UMOV UR6, 0x2 ;  /* 0x0000000200067882 */ /* 0x000fe20000000000 */
[----:B------:R-:W-:Y:S02]  /*05c0*/  ULEA UR4, UR46, UR4, 0x18 ;  /* 0x000000042e047291 */ /* 0x000fe4000f8ec0ff */
[----:B------:R-:W-:-:S04]  /*05d0*/  UIADD3 UR8, UPT, UPT, -UR8, 0x100000, URZ ;  /* 0x0010000008087890 */ /* 0x000fc8000fffe1ff */
[----:B------:R-:W-:Y:S02]  /*05e0*/  USHF.L.U32 UR9, UR8, 0xb, URZ ;  /* 0x0000000b08097899 */ /* 0x000fe400080006ff */
[----:B------:R-:W-:Y:S02]  /*05f0*/  USHF.L.U32 UR8, UR8, 0x1, URZ ;  /* 0x0000000108087899 */ /* 0x000fe400080006ff */
[----:B------:R-:W-:-:S04]  /*0600*/  UIADD3 UR6, UPT, UPT, -UR6, 0x100000, URZ ;  /* 0x0010000006067890 */ /* 0x000fc8000fffe1ff */
[----:B------:R-:W-:Y:S02]  /*0610*/  USHF.L.U32 UR7, UR6, 0xb, URZ ;  /* 0x0000000b06077899 */ /* 0x000fe400080006ff */
[----:B------:R-:W-:Y:S01]  /*0620*/  USHF.L.U32 UR6, UR6, 0x1, URZ ;  /* 0x0000000106067899 */ /* 0x000fe200080006ff */
[----:B------:R-:W-:Y:S01]  /*0630*/  ELECT P0, URZ, PT ;  /* 0x0000000000ff782f */ /* 0x000fe20003800000 */
[----:B------:R-:W3:Y:S02]  /*0640*/  FENCE.VIEW.ASYNC.S ;  /* 0x00000000000073c6 */ /* 0x000ee40000000000 */
[----:B---3--:R3:W4:Y:S08]  /*0650*/  SYNCS.EXCH.64 URZ, [UR4], UR8 ;  /* 0x0000000804ff75b2 */ /* 0x0087300008000100 */
[----:B------:R3:W1:Y:S01]  /*0660*/  SYNCS.EXCH.64 URZ, [UR4+0x28], UR6 ;  /* 0x0000280604ff75b2 */ /* 0x0006620008000100 */
        /* <DEDUP_REMOVED lines=8> */
[----:B------:R-:W-:Y:S01]  /*06f0*/  NOP ;  /* 0x0000000000007918 */ /* 0x000fe20000000000 */
.L_x_9:
[----:B------:R-:W2:Y:S01]  /*0700*/  SHFL.IDX PT, R0, R77, RZ, 0x1f ;  /* 0x00001fff4d007589 */ /* 0x000ea200000e0000 */
[----:B------:R-:W-:Y:S01]  /*0710*/  NOP ;  /* 0x0000000000007918 */ /* 0x000fe20000000000 */
[----:B--2---:R-:W-:-:S13]  /*0720*/  ISETP.NE.AND P0, PT, R0, 0x1, PT ;  /* 0x000000010000780c */ /* 0x004fda0003f05270 */
[----:B------:R-:W-:Y:S05]  /*0730*/  @P0 BRA `(.L_x_10) ;  /* 0x0000000000440947 */ /* 0x000fea0003800000 */
[----:B---3--:R-:W-:Y:S01]  /*0740*/  UMOV UR4, 0x400 ;  /* 0x0000040000047882 */ /* 0x008fe20000000000 */
        /* <DEDUP_REMOVED lines=10> */
[----:B------:R-:W2:Y:S02]  /*07f0*/  FENCE.VIEW.ASYNC.S ;  /* 0x00000000000073c6 */ /* 0x000ea40000000000 */
[----:B--2---:R2:W3:Y:S08]  /*0800*/  SYNCS.EXCH.64 URZ, [UR4+0x50], UR8 ;  /* 0x0000500804ff75b2 */ /* 0x0044f00008000100 */
[----:B------:R2:W1:Y:S01]  /*0810*/  SYNCS.EXCH.64 URZ, [UR4+0x60], UR6 ;  /* 0x0000600604ff75b2 */ /* 0x0004620008000100 */
[----:B------:R2:W1:Y:S01]  /*0820*/  SYNCS.EXCH.64 URZ, [UR4+0x58], UR8 ;  /* 0x0000580804ff75b2 */ /* 0x0004620008000100 */
[----:B------:R2:W1:Y:S01]  /*0830*/  SYNCS.EXCH.64 URZ, [UR4+0x68], UR6 ;  /* 0x0000680604ff75b2 */ /* 0x0004620008000100 */
[----:B------:R-:W-:Y:S01]  /*0840*/  NOP ;  /* 0x0000000000007918 */ /* 0x000fe20000000000 */
.L_x_10:
[----:B------:R-:W4:Y:S01]  /*0850*/  SHFL.IDX PT, R0, R77, RZ, 0x1f ;  /* 0x00001fff4d007589 */ /* 0x000f2200000e0000 */
[----:B------:R-:W-:Y:S01]  /*0860*/  NOP ;  /* 0x0000000000007918 */ /* 0x000fe20000000000 */
[----:B----4-:R-:W-:-:S13]  /*0870*/  ISETP.NE.AND P0, PT, R0, 0x3, PT ;  /* 0x000000030000780c */ /* 0x010fda0003f05270 */
[----:B------:R-:W-:Y:S05]  /*0880*/  @P0 BRA `(.L_x_11) ;  /* 0x00000000002c0947 */ /* 0x000fea0003800000 */
[----:B--23--:R-:W-:Y:S01]  /*0890*/  UMOV UR6, 0x400 ;  /* 0x0000040000067882 */ /* 0x00cfe20000000000 */
[----:B------:R-:W-:Y:S01]  /*08a0*/  UMOV UR4, 0x20 ;  /* 0x0000002000047882 */ /* 0x000fe20000000000 */
[----:B------:R-:W-:Y:S02]  /*08b0*/  ULEA UR6, UR46, UR6, 0x18 ;  /* 0x000000062e067291 */ /* 0x000fe4000f8ec0ff */
[----:B------:R-:W-:-:S04]  /*08c0*/  UIADD3 UR4, UPT, UPT, -UR4, 0x100000, URZ ;  /* 0x0010000004047890 */ /* 0x000fc8000fffe1ff */
[----:B------:R-:W-:Y:S02]  /*08d0*/  USHF.L.U32 UR5, UR4, 0xb, URZ ;  /* 0x0000000b04057899 */ /* 0x000fe400080006ff */
[----:B------:R-:W-:Y:S01]  /*08e0*/  USHF.L.U32 UR4, UR4, 0x1, URZ ;  /* 0x0000000104047899 */ /* 0x000fe200080006ff */
[----:B------:R-:W-:Y:S01]  /*08f0*/  ELECT P0, URZ, PT ;  /* 0x0000000000ff782f */ /* 0x000fe20003800000 */
[----:B------:R-:W2:Y:S10]  /*0900*/  FENCE.VIEW.ASYNC.S ;  /* 0x00000000000073c6 */ /* 0x000eb40000000000 */
[----:B--2---:R4:W2:Y:S01]  /*0910*/  SYNCS.EXCH.64 URZ, [UR6+0x70], UR4 ;  /* 0x0000700406ff75b2 */ /* 0x0048a20008000100 */
[----:B------:R4:W3:Y:S02]  /*0920*/  SYNCS.EXCH.64 URZ, [UR6+0x78], UR4 ;  /* 0x0000780406ff75b2 */ /* 0x0008e40008000100 */
[----:B----4-:R-:W-:Y:S01]  /*0930*/  NOP ;  /* 0x0000000000007918 */ /* 0x010fe20000000000 */
.L_x_11:
[----:B------:R-:W4:Y:S01]  /*0940*/  SHFL.IDX PT, R0, R77, RZ, 0x1f ;  /* 0x00001fff4d007589 */ /* 0x000f2200000e0000 */
[----:B------:R-:W-:Y:S01]  /*0950*/  NOP ;  /* 0x0000000000007918 */ /* 0x000fe20000000000 */
[----:B----4-:R-:W-:-:S13]  /*0960*/  ISETP.NE.AND P0, PT, R0, 0x4, PT ;  /* 0x000000040000780c */ /* 0x010fda0003f05270 */
[----:B------:R-:W-:Y:S05]  /*0970*/  @P0 BRA `(.L_x_12) ;  /* 0x0000000000480947 */ /* 0x000fea0003800000 */
[----:B--23--:R-:W-:Y:S01]  /*0980*/  UMOV UR4, 0x3a0 ;  /* 0x000003a000047882 */ /* 0x00cfe20000000000 */
[----:B------:R-:W-:Y:S01]  /*0990*/  UMOV UR6, 0x400 ;  /* 0x0000040000067882 */ /* 0x000fe20000000000 */
[----:B------:R-:W-:Y:S01]  /*09a0*/  USEL UR4, UR4, 0x320, UP3 ;  /* 0x0000032004047887 */ /* 0x000fe20009800000 */
        /* <DEDUP_REMOVED lines=10> */
[----:B--2---:R4:W2:Y:S08]  /*0a50*/  SYNCS.EXCH.64 URZ, [UR6+0x80], UR8 ;  /* 0x0000800806ff75b2 */ /* 0x0048b00008000100 */
[----:B------:R4:W3:Y:S01]  /*0a60*/  SYNCS.EXCH.64 URZ, [UR6+0x90], UR4 ;  /* 0x0000900406ff75b2 */ /* 0x0008e20008000100 */
[----:B------:R4:W1:Y:S01]  /*0a70*/  SYNCS.EXCH.64 URZ, [UR6+0x88], UR8 ;  /* 0x0000880806ff75b2 */ /* 0x0008620008000100 */
[----:B------:R4:W1:Y:S02]  /*0a80*/  SYNCS.EXCH.64 URZ, [UR6+0x98], UR4 ;  /* 0x0000980406ff75b2 */ /* 0x0008640008000100 */
[----:B----4-:R-:W-:Y:S01]  /*0a90*/  NOP ;  /* 0x0000000000007918 */ /* 0x010fe20000000000 */
.L_x_12:
[----:B------:R-:W4:Y:S01]  /*0aa0*/  SHFL.IDX PT, R0, R77, RZ, 0x1f ;  /* 0x00001fff4d007589 */ /* 0x000f2200000e0000 */
[----:B------:R-:W-:Y:S01]  /*0ab0*/  NOP ;  /* 0x0000000000007918 */ /* 0x000fe20000000000 */
[----:B----4-:R-:W-:-:S13]  /*0ac0*/  ISETP.NE.AND P0, PT, R0, 0x5, PT ;  /* 0x000000050000780c */ /* 0x010fda0003f05270 */
[----:B------:R-:W-:Y:S05]  /*0ad0*/  @P0 BRA `(.L_x_13) ;  /* 0x0000000000540947 */ /* 0x000fea0003800000 */
[----:B--23--:R-:W-:Y:S01]  /*0ae0*/  UMOV UR4, 0x400 ;  /* 0x0000040000047882 */ /* 0x00cfe20000000000 */
        /* <DEDUP_REMOVED lines=14> */
[----:B------:R4:W1:Y:S01]  /*0bd0*/  SYNCS.EXCH.64 URZ, [UR4+0xc8], UR8 ;  /* 0x0000c80804ff75b2 */ /* 0x0008620008000100 */
[----:B------:R4:W1:Y:S01]  /*0be0*/  SYNCS.EXCH.64 URZ, [UR4+0xb0], UR6 ;  /* 0x0000b00604ff75b2 */ /* 0x0008620008000100 */
[----:B------:R4:W1:Y:S01]  /*0bf0*/  SYNCS.EXCH.64 URZ, [UR4+0xd0], UR8 ;  /* 0x0000d00804ff75b2 */ /* 0x0008620008000100 */
[----:B------:R4:W1:Y:S01]  /*0c00*/  SYNCS.EXCH.64 URZ, [UR4+0xb8], UR6 ;  /* 0x0000b80604ff75b2 */ /* 0x0008620008000100 */
[----:B------:R4:W1:Y:S02]  /*0c10*/  SYNCS.EXCH.64 URZ, [UR4+0xd8], UR8 ;  /* 0x0000d80804ff75b2 */ /* 0x0008640008000100 */
[----:B----4-:R-:W-:Y:S01]  /*0c20*/  NOP ;  /* 0x0000000000007918 */ /* 0x010fe20000000000 */
.L_x_13:
[----:B------:R-:W4:Y:S01]  /*0c30*/  SHFL.IDX PT, R0, R77, RZ, 0x1f ;  /* 0x00001fff4d007589 */ /* 0x000f2200000e0000 */
[----:B------:R-:W-:Y:S01]  /*0c40*/  ISETP.NE.OR P1, PT, RZ, UR25, !P1 ;  /* 0x00000019ff007c0c */ /* 0x000fe2000cf25670 */
        /* <DEDUP_REMOVED lines=12> */
[----:B------:R4:W3:Y:S01]  /*0d10*/  SYNCS.EXCH.64 URZ, [UR4+0xf0], UR6 ;  /* 0x0000f00604ff75b2 */ /* 0x0008e20008000100 */
[----:B------:R4:W1:Y:S01]  /*0d20*/  SYNCS.EXCH.64 URZ, [UR4+0xe8], UR6 ;  /* 0x0000e80604ff75b2 */ /* 0x0008620008000100 */
[----:B------:R4:W1:Y:S02]  /*0d30*/  SYNCS.EXCH.64 URZ, [UR4+0xf8], UR6 ;  /* 0x0000f80604ff75b2 */ /* 0x0008640008000100 */
[----:B----4-:R-:W-:Y:S01]  /*0d40*/  NOP ;  /* 0x0000000000007918 */ /* 0x010fe20000000000 */
.L_x_14:
[----:B------:R-:W-:Y:S01]  /*0d50*/  VOTEU.ALL UP0, P1 ;  /* 0x0000000000ff7886 */ /* 0x000fe20000800000 */
[----:B--23--:R-:W-:Y:S01]  /*0d60*/  UMOV UR4, 0x20 ;  /* 0x0000002000047882 */ /* 0x00cfe20000000000 */
[----:B------:R-:W2:Y:S01]  /*0d70*/  LDCU UR7, c[0x0][0x36c] ;  /* 0x00006d80ff0777ac */ /* 0x000ea20008000800 */
[----:B------:R-:W-:Y:S01]  /*0d80*/  NOP ;  /* 0x0000000000007918 */ /* 0x000fe20000000000 */
[----:B------:R-:W-:Y:S01]  /*0d90*/  LOP3.LUT R0, R87, 0x1f, RZ, 0xc0, !PT ;  /* 0x0000001f57007812 */ /* 0x000fe200078ec0ff */
[----:B------:R-:W-:Y:S01]  /*0da0*/  @!UP0 UMOV UR6, 0x400 ;  /* 0x0000040000068882 */ /* 0x000fe20000000000 */
[----:B------:R-:W-:-:S04]  /*0db0*/  @!UP0 UIADD3 UR4, UPT, UPT, -UR4, 0x100000, URZ ;  /* 0x0010000004048890 */ /* 0x000fc8000fffe1ff */
[----:B------:R-:W-:Y:S02]  /*0dc0*/  @!UP0 USHF.L.U32 UR5, UR4, 0xb, URZ ;  /* 0x0000000b04058899 */ /* 0x000fe400080006ff */
[----:B------:R-:W-:Y:S02]  /*0dd0*/  @!UP0 USHF.L.U32 UR4, UR4, 0x1, URZ ;  /* 0x0000000104048899 */ /* 0x000fe400080006ff */
[----:B------:R-:W-:Y:S01]  /*0de0*/  @!UP0 ULEA UR6, UR46, UR6, 0x18 ;  /* 0x000000062e068291 */ /* 0x000fe2000f8ec0ff */
[----:B------:R-:W-:Y:S01]  /*0df0*/  VOTEU.ALL UP0, P1 ;  /* 0x0000000000ff7886 */ /* 0x000fe20000800000 */
[----:B------:R-:W-:Y:S02]  /*0e00*/  UISETP.NE.AND UP4, UPT, UR25, URZ, UPT ;  /* 0x000000ff1900728c */ /* 0x000fe4000bf85270 */
[----:B--2---:R-:W-:Y:S01]  /*0e10*/  UISETP.EQ.U32.AND UP5, UPT, UR7, 0x1, UPT ;  /* 0x000000010700788c */ /* 0x004fe2000bfa2070 */
[----:B------:R-:W2:Y:S07]  /*0e20*/  FENCE.VIEW.ASYNC.S ;  /* 0x00000000000073c6 */ /* 0x000eae0000000000 */
[----:B--2---:R2:W3:Y:S01]  /*0e30*/  @!UP0 SYNCS.EXCH.64 URZ, [UR6+0x100], UR4 ;  /* 0x0001000406ff85b2 */ /* 0x0044e20008000100 */
[----:B------:R-:W-:Y:S05]  /*0e40*/  BRA.U !UP5, `(.L_x_15) ;  /* 0x000000010d087547 */ /* 0x000fea000b800000 */
[----:B-1-3--:R-:W-:Y:S01]  /*0e50*/  UCGABAR_ARV ;  /* 0x00000000000079c7 */ /* 0x00afe20008000000 */
[----:B------:R-:W-:Y:S05]  /*0e60*/  BRA `(.L_x_16) ;  /* 0x0000000000047947 */ /* 0x000fea0003800000 */
.L_x_15:
[----:B-1-3--:R-:W-:Y:S01]  /*0e70*/  NOP ;  /* 0x0000000000007918 */ /* 0x00afe20000000000 */
.L_x_16:
[----:B------:R-:W1:Y:S01]  /*0e80*/  S2UR UR20, SR_CTAID.X ;  /* 0x00000000001479c3 */ /* 0x000e620000002500 */
[----:B------:R-:W-:-:S05]  /*0e90*/  CS2R.32 R78, SR_CgaSize ;  /* 0x00000000004e7805 */ /* 0x000fca0000008a00 */
[----:B------:R-:W-:-:S05]  /*0ea0*/  IMAD R78, R78, -0xa0, RZ ;  /* 0xffffff604e4e7824 */ /* 0x000fca00078e02ff */
[----:B--2---:R-:W-:-:S14]  /*0eb0*/  R2UR UR5, R78 ;  /* 0x000000004e0572ca */ /* 0x004fdc00000e0000 */
[----:B------:R-:W2:Y:S01]  /*0ec0*/  LDCU UR5, c[0x0][UR5+0x2b0] ;  /* 0x00005600050577ac */ /* 0x000ea20008000800 */
[----:B------:R-:W-:-:S05]  /*0ed0*/  CS2R.32 R78, SR_CgaSize ;  /* 0x00000000004e7805 */ /* 0x000fca0000008a00 */
[----:B------:R-:W-:-:S05]  /*0ee0*/  IMAD R78, R78, -0xa0, RZ ;  /* 0xffffff604e4e7824 */ /* 0x000fca00078e02ff */
[----:B------:R-:W-:-:S14]  /*0ef0*/  R2UR UR4, R78 ;  /* 0x000000004e0472ca */ /* 0x000fdc00000e0000 */
[----:B------:R-:W3:Y:S01]  /*0f00*/  LDCU UR4, c[0x0][UR4+0x2b4] ;  /* 0x00005680040477ac */ /* 0x000ee20008000800 */
[----:B------:R-:W4:Y:S01]  /*0f10*/  S2UR UR7, SR_CTAID.Y ;  /* 0x00000000000779c3 */ /* 0x000f220000002600 */
[----:B------:R-:W-:-:S05]  /*0f20*/  CS2R.32 R78, SR_CgaSize ;  /* 0x00000000004e7805 */ /* 0x000fca0000008a00 */
[----:B------:R-:W-:-:S05]  /*0f30*/  IMAD R78, R78, -0xa0, RZ ;  /* 0xffffff604e4e7824 */ /* 0x000fca00078e02ff */
[----:B------:R-:W-:-:S14]  /*0f40*/  R2UR UR8, R78 ;  /* 0x000000004e0872ca */ /* 0x000fdc00000e0000 */
[----:B------:R-:W3:Y:S01]  /*0f50*/  LDCU UR8, c[0x0][UR8+0x2a0] ;  /* 0x00005400080877ac */ /* 0x000ee20008000800 */
[----:B------:R-:W3:Y:S01]  /*0f60*/  LDCU UR21, c[0x0][0xb24] ;  /* 0x00016480ff1577ac */ /* 0x000ee20008000800 */
[----:B------:R-:W1:Y:S01]  /*0f70*/  S2UR UR36, SR_CTAID.Z ;  /* 0x00000000002479c3 */ /* 0x000e620000002700 */
[----:B------:R-:W-:-:S05]  /*0f80*/  CS2R.32 R78, SR_CgaSize ;  /* 0x00000000004e7805 */ /* 0x000fca0000008a00 */
[----:B------:R-:W-:-:S05]  /*0f90*/  IMAD R78, R78, -0xa0, RZ ;  /* 0xffffff604e4e7824 */ /* 0x000fca00078e02ff */
[----:B------:R-:W-:-:S14]  /*0fa0*/  R2UR UR63, R78 ;  /* 0x000000004e3f72ca */ /* 0x000fdc00000e0000 */
[----:B------:R-:W3:Y:S01]  /*0fb0*/  LDCU UR63, c[0x0][UR63+0x2a4] ;  /* 0x000054803f3f77ac */ /* 0x000ee20008000800 */
[----:B------:R-:W-:Y:S02]  /*0fc0*/  UISETP.GT.U32.AND UP0, UPT, UR47, 0xffff, UPT ;  /* 0x0000ffff2f00788c */ /* 0x000fe4000bf04070 */
[----:B------:R-:W-:Y:S01]  /*0fd0*/  USHF.L.U32 UR27, UR46, 0xb, URZ ;  /* 0x0000000b2e1b7899 */ /* 0x000fe200080006ff */
[----:B-1----:R-:W-:Y:S01]  /*0fe0*/  I2FP.F32.U32 R3, UR20 ;  /* 0x0000001400037c45 */ /* 0x002fe20008201000 */
[----:B------:R-:W-:Y:S01]  /*0ff0*/  UMOV UR30, 0x5 ;  /* 0x00000005001e7882 */ /* 0x000fe20000000000 */
[----:B------:R-:W1:Y:S03]  /*1000*/  LDCU UR42, c[0x0][0xb24] ;  /* 0x00016480ff2a77ac */ /* 0x000e660008000800 */
[----:B--2---:R-:W-:Y:S01]  /*1010*/  FMUL R3, R3, UR5 ;  /* 0x0000000503037c20 */ /* 0x004fe20008400000 */
[----:B------:R-:W2:Y:S01]  /*1020*/  LDCU UR29, c[0x0][0xb30] ;  /* 0x00016600ff1d77ac */ /* 0x000ea20008000800 */
[----:B----4-:R-:W-:Y:S01]  /*1030*/  I2FP.F32.U32 R2, UR7 ;  /* 0x0000000700027c45 */ /* 0x010fe20008201000 */
[----:B------:R-:W-:-:S03]  /*1040*/  USHF.L.U32 UR45, UR20, 0x6, URZ ;  /* 0x00000006142d7899 */ /* 0x000fc600080006ff */
[----:B------:R-:W4:Y:S01]  /*1050*/  F2I.U32.TRUNC.NTZ R3, R3 ;  /* 0x0000000300037305 */ /* 0x000f22000020f000 */
[----:B------:R-:W-:Y:S01]  /*1060*/  USEL UR26, UR47, 0xffff, !UP0 ;  /* 0x0000ffff2f1a7887 */ /* 0x000fe2000c000000 */
[----:B---3--:R-:W-:Y:S01]  /*1070*/  FMUL R2, R2, UR4 ;  /* 0x0000000402027c20 */ /* 0x008fe20008400000 */
[----:B------:R-:W-:Y:S01]  /*1080*/  UISETP.GE.AND UP2, UPT, UR21, 0x1, UPT ;  /* 0x000000011500788c */ /* 0x000fe2000bf46270 */
[----:B------:R-:W-:-:S04]  /*1090*/  UMOV UR24, UR7 ;  /* 0x0000000700187c82 */ /* 0x000fc80008000000 */
[----:B------:R-:W3:Y:S01]  /*10a0*/  F2I.U32.TRUNC.NTZ R2, R2 ;  /* 0x0000000200027305 */ /* 0x000ee2000020f000 */
[----:B----4-:R-:W-:Y:S02]  /*10b0*/  R2UR UR4, R3 ;  /* 0x00000000030472ca */ /* 0x010fe400000e0000 */
[----:B------:R-:W-:Y:S02]  /*10c0*/  PRMT R3, RZ, 0x7610, R3 ;  /* 0x00007610ff037816 */ /* 0x000fe40000000003 */
[----:B---3--:R-:W-:Y:S02]  /*10d0*/  R2UR UR6, R2 ;  /* 0x00000000020672ca */ /* 0x008fe400000e0000 */
[----:B------:R-:W-:-:S07]  /*10e0*/  PRMT R2, RZ, 0x7610, R2 ;  /* 0x00007610ff027816 */ /* 0x000fce0000000002 */
[----:B------:R-:W-:-:S04]  /*10f0*/  UIADD3 UR5, UPT, UPT, -UR4, URZ, URZ ;  /* 0x000000ff04057290 */ /* 0x000fc8000fffe1ff */
[----:B------:R-:W-:Y:S02]  /*1100*/  UIMAD UR5, UR8, UR5, UR20 ;  /* 0x00000005080572a4 */ /* 0x000fe4000f8e0214 */
[----:B------:R-:W-:-:S04]  /*1110*/  UIADD3 UR4, UPT, UPT, -UR6, URZ, URZ ;  /* 0x000000ff06047290 */ /* 0x000fc8000fffe1ff */
[----:B------:R-:W-:Y:S01]  /*1120*/  IMAD.U32 R78, RZ, RZ, UR5 ;  /* 0x00000005ff4e7e24 */ /* 0x000fe2000f8e00ff */
[----:B------:R-:W-:Y:S01]  /*1130*/  UIMAD UR63, UR63, UR4, UR7 ;  /* 0x000000043f3f72a4 */ /* 0x000fe2000f8e0207 */
[----:B-12---:R-:W-:Y:S11]  /*1140*/  BRA.U UP4, `(.L_x_17) ;  /* 0x0000000104407547 */ /* 0x006ff6000b800000 */
[----:B------:R-:W-:-:S13]  /*1150*/  R2UR UR4, R78 ;  /* 0x000000004e0472ca */ /* 0x000fda00000e0000 */
[----:B------:R-:W-:Y:S02]  /*1160*/  UISETP.GT.U32.AND UP0, UPT, UR4, 0x1, UPT ;  /* 0x000000010400788c */ /* 0x000fe4000bf04070 */
[----:B------:R-:W-:Y:S02]  /*1170*/  ULOP3.LUT UR4, UR4, 0xfffffffe, URZ, 0xc0, !UPT ;  /* 0xfffffffe04047892 */ /* 0x000fe4000f8ec0ff */
[----:B------:R-:W-:Y:S02]  /*1180*/  UISETP.NE.AND UP1, UPT, UR63, URZ, UP0 ;  /* 0x000000ff3f00728c */ /* 0x000fe40008725270 */
[----:B------:R-:W-:Y:S02]  /*1190*/  UISETP.NE.AND UP0, UPT, UR63, 0x1, UP0 ;  /* 0x000000013f00788c */ /* 0x000fe40008705270 */
[----:B------:R-:W-:Y:S02]  /*11a0*/  USEL UR7, URZ, 0x1, UP1 ;  /* 0x00000001ff077887 */ /* 0x000fe40008800000 */
[----:B------:R-:W-:-:S02]  /*11b0*/  USEL UR6, URZ, 0x4, UP0 ;  /* 0x00000004ff067887 */ /* 0x000fc40008000000 */
[----:B------:R-:W-:Y:S02]  /*11c0*/  USEL UR5, URZ, 0x2, UP1 ;  /* 0x00000002ff057887 */ /* 0x000fe40008800000 */
[----:B------:R-:W-:Y:S02]  /*11d0*/  ULEA UR4, UR63, UR4, 0x1 ;  /* 0x000000043f047291 */ /* 0x000fe4000f8e08ff */
[----:B------:R-:W-:Y:S02]  /*11e0*/  USEL UR8, URZ, 0x8, UP0 ;  /* 0x00000008ff087887 */ /* 0x000fe40008000000 */
[----:B------:R-:W-:-:S03]  /*11f0*/  UIADD3 UR5, UPT, UPT, UR5, UR6, UR7 ;  /* 0x0000000605057290 */ /* 0x000fc6000fffe007 */
[----:B------:R-:W-:Y:S01]  /*1200*/  UMOV UR6, 0x3 ;  /* 0x0000000300067882 */ /* 0x000fe20000000000 */
[----:B------:R-:W-:Y:S02]  /*1210*/  UIADD3 UR5, UPT, UPT, UR5, UR8, URZ ;  /* 0x0000000805057290 */ /* 0x000fe4000fffe0ff */
[----:B------:R-:W-:-:S04]  /*1220*/  USHF.L.U32 UR4, UR6, UR4, URZ ;  /* 0x0000000406047299 */ /* 0x000fc800080006ff */
[----:B------:R-:W-:Y:S02]  /*1230*/  MOV R3, UR5 ;  /* 0x0000000500037c02 */ /* 0x000fe40008000f00 */
[----:B------:R-:W-:Y:S02]  /*1240*/  IMAD.U32 R2, RZ, RZ, UR4 ;  /* 0x00000004ff027e24 */ /* 0x000fe4000f8e00ff */
.L_x_17:
[----:B------:R-:W-:Y:S05]  /*1250*/  BRA.U !UP2, `(.L_x_18) ;  /* 0x000000010ad47547 */ /* 0x000fea000b800000 */
[----:B------:R-:W1:Y:S01]  /*1260*/  LDCU.128 UR12, c[0x0][0xb10] ;  /* 0x00016200ff0c77ac */ /* 0x000e620008000c00 */
[----:B------:R-:W2:Y:S01]  /*1270*/  LDCU UR6, c[0x0][0x370] ;  /* 0x00006e00ff0677ac */ /* 0x000ea20008000800 */
[----:B------:R-:W3:Y:S01]  /*1280*/  LDCU UR5, c[0x0][0x374] ;  /* 0x00006e80ff0577ac */ /* 0x000ee20008000800 */
[----:B------:R-:W4:Y:S01]  /*1290*/  LDCU UR28, c[0x0][0xb0c] ;  /* 0x00016180ff1c77ac */ /* 0x000f220008000800 */
[----:B------:R-:W4:Y:S01]  /*12a0*/  LDCU UR4, c[0x0][0xb20] ;  /* 0x00016400ff0477ac */ /* 0x000f220008000800 */
[----:B------:R-:W4:Y:S01]  /*12b0*/  LDCU.64 UR8, c[0x0][0xb28] ;  /* 0x00016500ff0877ac */ /* 0x000f220008000a00 */
[----:B-1----:R-:W-:Y:S02]  /*12c0*/  UISETP.NE.AND UP0, UPT, UR14, 0x1, UPT ;  /* 0x000000010e00788c */ /* 0x002fe4000bf05270 */
[----:B---3--:R-:W-:Y:S02]  /*12d0*/  UIMAD.WIDE.U32 UR10, UR5, UR15, URZ ;  /* 0x0000000f050a72a5 */ /* 0x008fe4000f8e00ff */
[----:B--2---:R-:W-:-:S02]  /*12e0*/  UIMAD.WIDE.U32 UR18, UR6, UR12, URZ ;  /* 0x0000000c061272a5 */ /* 0x004fc4000f8e00ff */
[----:B----4-:R-:W-:Y:S02]  /*12f0*/  UISETP.NE.AND UP1, UPT, UR28, 0x1, UPT ;  /* 0x000000011c00788c */ /* 0x010fe4000bf25270 */
[----:B------:R-:W-:Y:S01]  /*1300*/  UISETP.NE.AND UP2, UPT, UR21, 0x1, UPT ;  /* 0x000000011500788c */ /* 0x000fe2000bf45270 */
[----:B------:R-:W-:Y:S02]  /*1310*/  UMOV UR10, UR11 ;  /* 0x0000000b000a7c82 */ /* 0x000fe40008000000 */
[----:B------:R-:W-:Y:S01]  /*1320*/  UMOV UR18, UR19 ;  /* 0x0000001300127c82 */ /* 0x000fe20008000000 */
[----:B------:R-:W-:Y:S02]  /*1330*/  @UP0 USHF.R.U32.HI UR5, URZ, UR4, UR10 ;  /* 0x00000004ff050299 */ /* 0x000fe4000801160a */
[----:B------:R-:W-:Y:S02]  /*1340*/  UIMAD.WIDE.U32 UR22, UR24, UR15, URZ ;  /* 0x0000000f181672a5 */ /* 0x000fe4000f8e00ff */
[----:B------:R-:W-:-:S02]  /*1350*/  UIMAD.WIDE.U32 UR10, UR5, UR8, URZ ;  /* 0x00000008050a72a5 */ /* 0x000fc4000f8e00ff */
[----:B------:R-:W-:Y:S02]  /*1360*/  @UP1 USHF.R.U32.HI UR6, URZ, UR13, UR18 ;  /* 0x0000000dff061299 */ /* 0x000fe40008011612 */
[----:B------:R-:W-:Y:S02]  /*1370*/  UIMAD.WIDE.U32 UR16, UR20, UR12, URZ ;  /* 0x0000000c141072a5 */ /* 0x000fe4000f8e00ff */
[----:B------:R-:W-:Y:S01]  /*1380*/  UIMAD.WIDE.U32 UR18, UR6, UR8, URZ ;  /* 0x00000008061272a5 */ /* 0x000fe2000f8e00ff */
[----:B------:R-:W-:Y:S01]  /*1390*/  UMOV UR22, UR23 ;  /* 0x0000001700167c82 */ /* 0x000fe20008000000 */
[----:B------:R-:W-:Y:S01]  /*13a0*/  UMOV UR10, UR11 ;  /* 0x0000000b000a7c82 */ /* 0x000fe20008000000 */
[----:B------:R-:W-:Y:S02]  /*13b0*/  USHF.R.U32.HI UR22, URZ, UR4, UR22 ;  /* 0x00000004ff167299 */ /* 0x000fe40008011616 */
[----:B------:R-:W-:Y:S02]  /*13c0*/  @UP2 USHF.R.U32.HI UR5, URZ, UR9, UR10 ;  /* 0x00000009ff052299 */ /* 0x000fe4000801160a */
[----:B------:R-:W-:Y:S01]  /*13d0*/  UMOV UR7, UR19 ;  /* 0x0000001300077c82 */ /* 0x000fe20008000000 */
[----:B------:R-:W-:Y:S01]  /*13e0*/  UMOV UR16, UR17 ;  /* 0x0000001100107c82 */ /* 0x000fe20008000000 */
[----:B------:R-:W-:-:S02]  /*13f0*/  @UP2 USHF.R.U32.HI UR6, URZ, UR9, UR7 ;  /* 0x00000009ff062299 */ /* 0x000fc40008011607 */
[----:B------:R-:W-:Y:S02]  /*1400*/  USHF.R.U32.HI UR13, URZ, UR13, UR16 ;  /* 0x0000000dff0d7299 */ /* 0x000fe40008011610 */
[----:B------:R-:W-:Y:S02]  /*1410*/  USEL UR4, UR24, UR22, !UP0 ;  /* 0x0000001618047287 */ /* 0x000fe4000c000000 */
[----:B------:R-:W-:Y:S02]  /*1420*/  UIMAD UR7, UR5, UR21, URZ ;  /* 0x00000015050772a4 */ /* 0x000fe4000f8e02ff */
[----:B------:R-:W-:Y:S02]  /*1430*/  USEL UR5, UR20, UR13, !UP1 ;  /* 0x0000000d14057287 */ /* 0x000fe4000c800000 */
[----:B------:R-:W-:Y:S02]  /*1440*/  UIMAD UR12, UR6, UR21, URZ ;  /* 0x00000015060c72a4 */ /* 0x000fe4000f8e02ff */
[----:B------:R-:W-:-:S02]  /*1450*/  UISETP.GE.AND UP0, UPT, UR4, UR7, UPT ;  /* 0x000000070400728c */ /* 0x000fc4000bf06270 */
[----:B------:R-:W-:Y:S02]  /*1460*/  UIMAD.WIDE.U32 UR10, UR4, UR8, URZ ;  /* 0x00000008040a72a5 */ /* 0x000fe4000f8e00ff */
[----:B------:R-:W-:Y:S02]  /*1470*/  UISETP.GE.OR UP0, UPT, UR5, UR12, UP0 ;  /* 0x0000000c0500728c */ /* 0x000fe40008706670 */
[----:B------:R-:W-:Y:S02]  /*1480*/  UIMAD.WIDE.U32 UR12, UR5, UR8, URZ ;  /* 0x00000008050c72a5 */ /* 0x000fe4000f8e00ff */
[----:B------:R-:W-:Y:S01]  /*1490*/  UIADD3 UR10, UPT, UPT, -UR4, URZ, URZ ;  /* 0x000000ff040a7290 */ /* 0x000fe2000fffe1ff */
[----:B------:R-:W-:Y:S01]  /*14a0*/  UMOV UR8, UR11 ;  /* 0x0000000b00087c82 */ /* 0x000fe20008000000 */
[----:B------:R-:W-:Y:S02]  /*14b0*/  UIADD3 UR11, UPT, UPT, -UR5, URZ, URZ ;  /* 0x000000ff050b7290 */ /* 0x000fe4000fffe1ff */
[----:B------:R-:W-:-:S03]  /*14c0*/  USHF.R.U32.HI UR8, URZ, UR9, UR8 ;  /* 0x00000009ff087299 */ /* 0x000fc60008011608 */
[----:B------:R-:W-:Y:S01]  /*14d0*/  @!UP0 UMOV UR7, UR13 ;  /* 0x0000000d00078c82 */ /* 0x000fe20008000000 */
[----:B------:R-:W-:Y:S02]  /*14e0*/  UIMAD UR24, UR14, UR10, UR24 ;  /* 0x0000000a0e1872a4 */ /* 0x000fe4000f8e0218 */
[----:B------:R-:W-:Y:S02]  /*14f0*/  USEL UR8, UR4, UR8, !UP2 ;  /* 0x0000000804087287 */ /* 0x000fe4000d000000 */
[----:B------:R-:W-:Y:S02]  /*1500*/  @!UP0 USHF.R.U32.HI UR7, URZ, UR9, UR7 ;  /* 0x00000009ff078299 */ /* 0x000fe40008011607 */
[----:B------:R-:W-:Y:S02]  /*1510*/  UIADD3 UR9, UPT, UPT, -UR8, URZ, URZ ;  /* 0x000000ff08097290 */ /* 0x000fe4000fffe1ff */
[----:B------:R-:W-:Y:S02]  /*1520*/  @!UP0 USEL UR7, UR5, UR7, !UP2 ;  /* 0x0000000705078287 */ /* 0x000fe4000d000000 */
[----:B------:R-:W-:-:S02]  /*1530*/  UIMAD UR9, UR21, UR9, UR4 ;  /* 0x00000009150972a4 */ /* 0x000fc4000f8e0204 */
[----:B------:R-:W-:Y:S02]  /*1540*/  @!UP0 UIADD3 UR8, UPT, UPT, UR8, -UR7, URZ ;  /* 0x8000000708088290 */ /* 0x000fe4000fffe0ff */
[----:B------:R-:W-:Y:S02]  /*1550*/  @!UP0 UIMAD UR6, UR9, UR6, UR7 ;  /* 0x00000006090682a4 */ /* 0x000fe4000f8e0207 */
[----:B------:R-:W-:Y:S02]  /*1560*/  @!UP0 UIMAD UR4, UR8, UR21, UR5 ;  /* 0x00000015080482a4 */ /* 0x000fe4000f8e0205 */
[----:B------:R-:W-:Y:S02]  /*1570*/  UIMAD UR20, UR28, UR11, UR20 ;  /* 0x0000000b1c1472a4 */ /* 0x000fe4000f8e0214 */
[----:B------:R-:W-:Y:S01]  /*1580*/  UIMAD UR24, UR4, UR14, UR24 ;  /* 0x0000000e041872a4 */ /* 0x000fe2000f8e0218 */
[----:B------:R-:W-:Y:S02]  /*1590*/  @!UP0 UMOV UR5, UR6 ;  /* 0x0000000600058c82 */ /* 0x000fe40008000000 */
[----:B------:R-:W-:-:S12]  /*15a0*/  UIMAD UR20, UR5, UR28, UR20 ;  /* 0x0000001c051472a4 */ /* 0x000fd8000f8e0214 */
.L_x_18:
[----:B------:R-:W-:Y:S02]  /*15b0*/  UISETP.NE.AND UP1, UPT, UR29, 0x1, UPT ;  /* 0x000000011d00788c */ /* 0x000fe4000bf25270 */
[----:B------:R-:W-:Y:S02]  /*15c0*/  ULOP3.LUT UR21, UR26, 0xffff, URZ, 0xc0, !UPT ;  /* 0x0000ffff1a157892 */ /* 0x000fe4000f8ec0ff */
[----:B------:R-:W-:Y:S02]  /*15d0*/  UISETP.NE.AND UP0, UPT, UR25, 0x2, UPT ;  /* 0x000000021900788c */ /* 0x000fe4000bf05270 */
[----:B------:R-:W-:Y:S02]  /*15e0*/  ULOP3.LUT UR22, UR27, 0x1000, URZ, 0xc0, !UPT ;  /* 0x000010001b167892 */ /* 0x000fe4000f8ec0ff */
[----:B------:R-:W-:Y:S02]  /*15f0*/  ULOP3.LUT UR45, UR45, 0x40, URZ, 0xc0, !UPT ;  /* 0x000000402d2d7892 */ /* 0x000fe4000f8ec0ff */
[----:B------:R-:W-:Y:S01]  /*1600*/  USHF.L.U32 UR21, UR30, UR21, URZ ;  /* 0x000000151e157299 */ /* 0x000fe200080006ff */
[----:B------:R-:W-:Y:S11]  /*1610*/  BRA.U UP1, `(.L_x_19) ;  /* 0x0000000101447547 */ /* 0x000ff6000b800000 */
[----:B------:R-:W1:Y:S01]  /*1620*/  LDCU.128 UR8, c[0x0][0xb10] ;  /* 0x00016200ff0877ac */ /* 0x000e620008000c00 */
[----:B------:R-:W2:Y:S01]  /*1630*/  LDCU UR12, c[0x0][0xb0c] ;  /* 0x00016180ff0c77ac */ /* 0x000ea20008000800 */
[----:B------:R-:W3:Y:S01]  /*1640*/  LDCU UR13, c[0x0][0xb20] ;  /* 0x00016400ff0d77ac */ /* 0x000ee20008000800 */
[----:B-1----:R-:W-:Y:S02]  /*1650*/  UIMAD.WIDE.U32 UR6, UR20, UR8, URZ ;  /* 0x00000008140672a5 */ /* 0x002fe4000f8e00ff */
[----:B------:R-:W-:Y:S02]  /*1660*/  UIMAD.WIDE.U32 UR4, UR24, UR11, URZ ;  /* 0x0000000b180472a5 */ /* 0x000fe4000f8e00ff */
[----:B--2---:R-:W-:Y:S02]  /*1670*/  UISETP.NE.AND UP2, UPT, UR12, 0x1, UPT ;  /* 0x000000010c00788c */ /* 0x004fe4000bf45270 */
[----:B------:R-:W-:Y:S01]  /*1680*/  UISETP.NE.AND UP1, UPT, UR10, 0x1, UPT ;  /* 0x000000010a00788c */ /* 0x000fe2000bf25270 */
[----:B------:R-:W-:-:S02]  /*1690*/  UMOV UR6, UR7 ;  /* 0x0000000700067c82 */ /* 0x000fc40008000000 */
[----:B------:R-:W-:Y:S01]  /*16a0*/  UMOV UR4, UR5 ;  /* 0x0000000500047c82 */ /* 0x000fe20008000000 */
[----:B------:R-:W-:Y:S02]  /*16b0*/  USHF.R.U32.HI UR6, URZ, UR9, UR6 ;  /* 0x00000009ff067299 */ /* 0x000fe40008011606 */
[----:B---3--:R-:W-:Y:S02]  /*16c0*/  USHF.R.U32.HI UR4, URZ, UR13, UR4 ;  /* 0x0000000dff047299 */ /* 0x008fe40008011604 */
[----:B------:R-:W-:Y:S02]  /*16d0*/  USEL UR5, UR20, UR6, !UP2 ;  /* 0x0000000614057287 */ /* 0x000fe4000d000000 */
[----:B------:R-:W-:-:S04]  /*16e0*/  USEL UR4, UR24, UR4, !UP1 ;  /* 0x0000000418047287 */ /* 0x000fc8000c800000 */
[----:B------:R-:W-:Y:S02]  /*16f0*/  UIADD3 UR6, UPT, UPT, UR5, -UR4, URZ ;  /* 0x8000000405067290 */ /* 0x000fe4000fffe0ff */
[----:B------:R-:W-:Y:S02]  /*1700*/  UIADD3 UR4, UPT, UPT, -UR5, UR4, URZ ;  /* 0x0000000405047290 */ /* 0x000fe4000fffe1ff */
[----:B------:R-:W-:Y:S02]  /*1710*/  UIMAD UR24, UR6, UR10, UR24 ;  /* 0x0000000a061872a4 */ /* 0x000fe4000f8e0218 */
[----:B------:R-:W-:-:S12]  /*1720*/  UIMAD UR20, UR4, UR12, UR20 ;  /* 0x0000000c041472a4 */ /* 0x000fd8000f8e0214 */
.L_x_19:
[----:B------:R-:W-:Y:S05]  /*1730*/  BRA.U !UP5, `(.L_x_20) ;  /* 0x000000010d0c7547 */ /* 0x000fea000b800000 */
[----:B------:R-:W-:Y:S01]  /*1740*/  UCGABAR_WAIT ;  /* 0x0000000000007dc7 */ /* 0x000fe20008000000 */
[----:B------:R-:W-:Y:S01]  /*1750*/  CCTL.IVALL ;  /* 0x00000000ff00798f */ /* 0x000fe20002000000 */
[----:B------:R-:W-:Y:S05]  /*1760*/  BRA `(.L_x_21) ;  /* 0x0000000000047947 */ /* 0x000fea0003800000 */
.L_x_20:
[----:B------:R-:W-:Y:S06]  /*1770*/  BAR.SYNC.DEFER_BLOCKING 0x0 ;  /* 0x0000000000007b1d */ /* 0x000fec0000010000 */
.L_x_21:
[----:B------:R-:W-:Y:S05]  /*1780*/  BRA.U UP0, `(.L_x_22) ;  /* 0x0000001500007547 */ /* 0x000fea000b800000 */
[----:B------:R-:W1:Y:S01]  /*1790*/  LDCU UR6, c[0x0][0x38c] ;  /* 0x00007180ff0677ac */ /* 0x000e620008000800 */
[----:B------:R-:W-:Y:S01]  /*17a0*/  PLOP3.LUT P1, PT, PT, PT, UP3, 0x80, 0x8 ;  /* 0x000000000008781c */ /* 0x000fe20003f2f038 */
[----:B------:R-:W-:Y:S01]  /*17b0*/  IMAD.MOV.U32 R12, RZ, RZ, 0x1 ;  /* 0x00000001ff0c7424 */ /* 0x000fe200078e00ff */
[----:B------:R-:W-:Y:S02]  /*17c0*/  ISETP.NE.AND P2, PT, R0, RZ, P3 ;  /* 0x000000ff0000720c */ /* 0x000fe40001f45270 */
[----:B------:R-:W-:Y:S02]  /*17d0*/  CS2R R10, SRZ ;  /* 0x00000000000a7805 */ /* 0x000fe4000001ff00 */
[----:B------:R-:W-:Y:S01]  /*17e0*/  PLOP3.LUT P1, PT, P1, PT, PT, 0x8, 0x80 ;  /* 0x000000000080781c */ /* 0x000fe20000f2e170 */
[----:B------:R-:W-:Y:S01]  /*17f0*/  IMAD.MOV.U32 R9, RZ, RZ, RZ ;  /* 0x000000ffff097224 */ /* 0x000fe200078e00ff */
[----:B------:R-:W2:Y:S01]  /*1800*/  LDCU UR38, c[0x0][0x370] ;  /* 0x00006e00ff2677ac */ /* 0x000ea20008000800 */
[----:B------:R-:W-:Y:S01]  /*1810*/  IMAD.MOV.U32 R8, RZ, RZ, 0x1 ;  /* 0x00000001ff087424 */ /* 0x000fe200078e00ff */
[----:B------:R-:W3:Y:S01]  /*1820*/  LDCU.64 UR26, c[0x0][0x348] ;  /* 0x00006900ff1a77ac */ /* 0x000ee20008000a00 */
[----:B------:R-:W-:Y:S01]  /*1830*/  ULEA.HI UR43, UR22, UR45, URZ, 0x19 ;  /* 0x0000002d162b7291 */ /* 0x000fe2000f8fc8ff */
[----:B------:R-:W4:Y:S01]  /*1840*/  LDCU UR37, c[0x0][0x374] ;  /* 0x00006e80ff2577ac */ /* 0x000f220008000800 */
[----:B-1----:R-:W-:-:S02]  /*1850*/  UIADD3 UR5, UPT, UPT, UR6, 0x7f, URZ ;  /* 0x0000007f06057890 */ /* 0x002fc4000fffe0ff */
[----:B------:R-:W-:Y:S02]  /*1860*/  UIADD3 UR47, UPT, UPT, UR6, 0xfe, URZ ;  /* 0x000000fe062f7890 */ /* 0x000fe4000fffe0ff */
[----:B------:R-:W-:Y:S01]  /*1870*/  USHF.R.S32.HI UR4, URZ, 0x1f, UR5 ;  /* 0x0000001fff047899 */ /* 0x000fe20008011405 */
[----:B------:R-:W-:-:S03]  /*1880*/  UMOV UR7, URZ ;  /* 0x000000ff00077c82 */ /* 0x000fc60008000000 */
[----:B------:R-:W-:Y:S02]  /*1890*/  ULEA.HI UR4, UR4, UR5, URZ, 0x7 ;  /* 0x0000000504047291 */ /* 0x000fe4000f8f38ff */
[----:B------:R-:W-:Y:S02]  /*18a0*/  UIADD3 UR5, UPT, UPT, UR6, -0x1, URZ ;  /* 0xffffffff06057890 */ /* 0x000fe4000fffe0ff */
[----:B------:R-:W-:Y:S02]  /*18b0*/  USHF.R.S32.HI UR40, URZ, 0x7, UR4 ;  /* 0x00000007ff287899 */ /* 0x000fe40008011404 */
[----:B------:R-:W-:Y:S02]  /*18c0*/  UISETP.GE.U32.AND UP1, UPT, UR5, -0xff, UPT ;  /* 0xffffff010500788c */ /* 0x000fe4000bf26070 */
[----:B------:R-:W-:-:S04]  /*18d0*/  UISETP.LT.U32.AND UP0, UPT, UR40, 0x5, UPT ;  /* 0x000000052800788c */ /* 0x000fc8000bf01070 */
[----:B------:R-:W-:Y:S02]  /*18e0*/  USEL UR39, UR40, 0x5, UP0 ;  /* 0x0000000528277887 */ /* 0x000fe40008000000 */
[----:B------:R-:W-:Y:S02]  /*18f0*/  UISETP.NE.AND UP0, UPT, UR25, URZ, UPT ;  /* 0x000000ff1900728c */ /* 0x000fe4000bf05270 */
[----:B------:R-:W-:Y:S02]  /*1900*/  UIADD3 UR4, UPT, UPT, UR39, -0x1, URZ ;  /* 0xffffffff27047890 */ /* 0x000fe4000fffe0ff */
[----:B------:R-:W-:Y:S02]  /*1910*/  @UP1 UIADD3 UR4, UPT, UPT, UR39, URZ, URZ ;  /* 0x000000ff27041290 */ /* 0x000fe4000fffe0ff */
[----:B------:R-:W-:Y:S02]  /*1920*/  USEL UR23, UR41, 0x2, UP0 ;  /* 0x0000000229177887 */ /* 0x000fe40008000000 */
[----:B------:R-:W-:-:S02]  /*1930*/  UIADD3 UR44, UPT, UPT, UR40, -UR39, URZ ;  /* 0x80000027282c7290 */ /* 0x000fc4000fffe0ff */
[----:B------:R-:W-:Y:S02]  /*1940*/  UIADD3 UR25, UPT, UPT, UR4, 0x1, URZ ;  /* 0x0000000104197890 */ /* 0x000fe4000fffe0ff */
[----:B--234-:R-:W-:-:S12]  /*1950*/  UIADD3 UR41, UPT, UPT, -UR4, URZ, URZ ;  /* 0x000000ff04297290 */ /* 0x01cfd8000fffe1ff */
.L_x_42:
[----:B------:R-:W-:Y:S01]  /*1960*/  UISETP.NE.AND UP0, UPT, UR46, URZ, UPT ;  /* 0x000000ff2e00728c */ /* 0x000fe2000bf05270 */
[----:B------:R-:W1:Y:S08]  /*1970*/  S2UR UR46, SR_CgaCtaId ;  /* 0x00000000002e79c3 */ /* 0x000e700000008800 */
[----:B------:R-:W-:Y:S05]  /*1980*/  BRA.U UP0, `(.L_x_23) ;  /* 0x0000000100347547 */ /* 0x000fea000b800000 */
[----:B------:R-:W2:Y:S01]  /*1990*/  S2R R0, SR_CgaCtaId ;  /* 0x0000000000007919 */ /* 0x000ea20000008800 */
[----:B------:R-:W-:-:S04]  /*19a0*/  MOV R2, 0x400 ;  /* 0x0000040000027802 */ /* 0x000fc80000000f00 */
[----:B--2---:R-:W-:Y:S02]  /*19b0*/  LEA R0, R0, R2, 0x18 ;  /* 0x0000000200007211 */ /* 0x004fe400078ec0ff */
[----:B------:R-:W-:-:S03]  /*19c0*/  SHF.L.U32 R2, R8, 0x1f, RZ ;  /* 0x0000001f08027819 */ /* 0x000fc600000006ff */
[----:B------:R-:W-:-:S04]  /*19d0*/  IMAD R0, R9, 0x8, R0 ;  /* 0x0000000809007824 */ /* 0x000fc800078e0200 */
[----:B------:R-:W2:Y:S02]  /*19e0*/  SYNCS.PHASECHK.TRANS64.TRYWAIT P0, [R0+URZ+0xf0], R2 ;  /* 0x0000f002000075a7 */ /* 0x000ea400080011ff */
[----:B--2---:R-:W-:Y:S05]  /*19f0*/  @!P0 BRA `(.L_x_24) ;  /* 0x0000006400988947 */ /* 0x004fea0003800000 */
.L_x_124:
[----:B------:R-:W-:Y:S01]  /*1a00*/  VIADD R9, R9, 0x1 ;  /* 0x0000000109097836 */ /* 0x000fe20000000000 */
[----:B------:R2:W-:Y:S04]  /*1a10*/  SYNCS.ARRIVE.TRANS64.A1T0 RZ, [R0+URZ+0xe0], RZ ;  /* 0x0000e0ff00ff79a7 */ /* 0x0005e800081000ff */
[----:B------:R-:W-:-:S04]  /*1a20*/  ISETP.NE.AND P0, PT, R9, 0x2, PT ;  /* 0x000000020900780c */ /* 0x000fc80003f05270 */
[----:B------:R-:W-:Y:S02]  /*1a30*/  SEL R9, R9, RZ, P0 ;  /* 0x000000ff09097207 */ /* 0x000fe40000000000 */
[----:B--2---:R-:W-:-:S04]  /*1a40*/  SEL R0, RZ, 0x1, P0 ;  /* 0x00000001ff007807 */ /* 0x004fc80000000000 */
[----:B------:R-:W-:-:S07]  /*1a50*/  LOP3.LUT R8, R8, R0, RZ, 0x3c, !PT ;  /* 0x0000000008087212 */ /* 0x000fce00078e3cff */
.L_x_23:
[----:B------:R-:W-:Y:S01]  /*1a60*/  UMOV UR6, 0x400 ;  /* 0x0000040000067882 */ /* 0x000fe20000000000 */
[----:B------:R-:W-:Y:S01]  /*1a70*/  SHF.L.U32 R0, R12, 0x1f, RZ ;  /* 0x0000001f0c007819 */ /* 0x000fe200000006ff */
[----:B-1----:R-:W-:Y:S02]  /*1a80*/  ULEA UR6, UR46, UR6, 0x18 ;  /* 0x000000062e067291 */ /* 0x002fe4000f8ec0ff */
[----:B------:R-:W-:Y:S02]  /*1a90*/  UISETP.GE.U32.AND UP0, UPT, UR47, 0xff, UPT ;  /* 0x000000ff2f00788c */ /* 0x000fe4000bf06070 */
[----:B------:R-:W-:Y:S02]  /*1aa0*/  ULEA UR4, UR7, UR6, 0x3 ;  /* 0x0000000607047291 */ /* 0x000fe4000f8e18ff */
[----:B------:R-:W-:Y:S01]  /*1ab0*/  ULEA UR11, UR24, UR45, 0x7 ;  /* 0x0000002d180b7291 */ /* 0x000fe2000f8e38ff */
[----:B------:R-:W-:-:S06]  /*1ac0*/  UMOV UR13, URZ ;  /* 0x000000ff000d7c82 */ /* 0x000fcc0008000000 */
[----:B------:R1:W2:Y:S01]  /*1ad0*/  SYNCS.PHASECHK.TRANS64.TRYWAIT P0, [UR4+0x28], R0 ;  /* 0x00002800ff0075a7 */ /* 0x0002a20008001104 */
[----:B------:R-:W-:-:S04]  /*1ae0*/  ULEA.HI UR4, UR20, UR20, URZ, 0x1 ;  /* 0x0000001414047291 */ /* 0x000fc8000f8f08ff */
[----:B------:R-:W-:-:S04]  /*1af0*/  USHF.L.U32 UR4, UR4, 0x6, URZ ;  /* 0x0000000604047899 */ /* 0x000fc800080006ff */
[----:B------:R-:W-:-:S04]  /*1b00*/  ULOP3.LUT UR35, UR4, 0xffffff80, URZ, 0xc0, !UPT ;  /* 0xffffff8004237892 */ /* 0x000fc8000f8ec0ff */
[----:B------:R-:W-:Y:S01]  /*1b10*/  UIADD3 UR35, UPT, UPT, UR43, UR35, URZ ;  /* 0x000000232b237290 */ /* 0x000fe2000fffe0ff */
[----:B------:R-:W-:Y:S11]  /*1b20*/  BRA.U !UP0, `(.L_x_25) ;  /* 0x0000000108c47547 */ /* 0x000ff6000b800000 */
[----:B------:R-:W-:Y:S01]  /*1b30*/  UMOV UR16, UR41 ;  /* 0x0000002900107c82 */ /* 0x000fe20008000000 */
[----:B------:R-:W-:Y:S01]  /*1b40*/  UMOV UR4, UR7 ;  /* 0x0000000700047c82 */ /* 0x000fe20008000000 */
[----:B------:R-:W-:-:S05]  /*1b50*/  UMOV UR34, URZ ;  /* 0x000000ff00227c82 */ /* 0x000fca0008000000 */
.L_x_31:
[----:B------:R-:W-:Y:S01]  /*1b60*/  ULEA UR33, UR4, UR6, 0x3 ;  /* 0x0000000604217291 */ /* 0x000fe2000f8e18ff */
[----:B------:R-:W-:Y:S01]  /*1b70*/  @P3 MOV R2, 0x8000 ;  /* 0x0000800000023802 */ /* 0x000fe20000000f00 */
[----:B--234-:R-:W-:Y:S10]  /*1b80*/  @P0 BRA `(.L_x_26) ;  /* 0x00000000000c0947 */ /* 0x01cff40003800000 */
[----:B------:R-:W-:-:S04]  /*1b90*/  SHF.L.U32 R3, R12, 0x1f, RZ ;  /* 0x0000001f0c037819 */ /* 0x000fc800000006ff */
[----:B------:R-:W2:Y:S02]  /*1ba0*/  SYNCS.PHASECHK.TRANS64.TRYWAIT P0, [UR33+0x28], R3 ;  /* 0x00002803ff0075a7 */ /* 0x000ea40008001121 */
[----:B--2---:R-:W-:Y:S05]  /*1bb0*/  @!P0 BRA `(.L_x_27) ;  /* 0x00000064003c8947 */ /* 0x004fea0003800000 */
.L_x_26:
[----:B------:R2:W-:Y:S01]  /*1bc0*/  @P3 SYNCS.ARRIVE.TRANS64 RZ, [UR33], R2 ;  /* 0x00000002ffff39a7 */ /* 0x0005e20008000021 */
[----:B------:R-:W-:Y:S02]  /*1bd0*/  ULOP3.LUT UR5, UR23, 0x2, URZ, 0xfc, !UPT ;  /* 0x0000000217057892 */ /* 0x000fe4000f8efcff */
[----:B------:R-:W-:Y:S02]  /*1be0*/  UIADD3 UR16, UPT, UPT, UR16, 0x1, URZ ;  /* 0x0000000110107890 */ /* 0x000fe4000fffe0ff */
[----:B------:R-:W-:Y:S02]  /*1bf0*/  UISETP.NE.AND UP0, UPT, UR5, 0x2, UPT ;  /* 0x000000020500788c */ /* 0x000fe4000bf05270 */
[----:B------:R-:W-:-:S07]  /*1c00*/  UISETP.NE.AND UP2, UPT, UR16, 0x1, UPT ;  /* 0x000000011000788c */ /* 0x000fce000bf45270 */
[----:B------:R-:W-:Y:S05]  /*1c10*/  BRA.U UP0, `(.L_x_28) ;  /* 0x0000000100047547 */ /* 0x000fea000b800000 */
[----:B------:R-:W-:Y:S05]  /*1c20*/  BPT.TRAP 0x1 ;  /* 0x000000040000795c */ /* 0x000fea0000300000 */
.L_x_28:
[----:B------:R-:W-:Y:S04]  /*1c30*/  BSSY.RECONVERGENT B0, `(.L_x_29) ;  /* 0x0000003000007945 */ /* 0x000fe80003800200 */
[----:B------:R-:W-:Y:S05]  /*1c40*/  @!P2 BRA `(.L_x_30) ;  /* 0x000000000004a947 */ /* 0x000fea0003800000 */
[----:B------:R-:W-:Y:S05]  /*1c50*/  BPT.TRAP 0x1 ;  /* 0x000000040000795c */ /* 0x000fea0000300000 */
.L_x_30:
[----:B------:R-:W-:Y:S05]  /*1c60*/  BSYNC.RECONVERGENT B0 ;  /* 0x0000000000007941 */ /* 0x000fea0003800200 */
.L_x_29:
[----:B------:R-:W-:Y:S02]  /*1c70*/  UIADD3 UR5, UPT, UPT, UR4, 0x1, URZ ;  /* 0x0000000104057890 */ /* 0x000fe4000fffe0ff */
[----:B------:R-:W-:Y:S02]  /*1c80*/  UIADD3 UR14, UP1, UPT, UR26, 0x80, URZ ;  /* 0x000000801a0e7890 */ /* 0x000fe4000ff3e0ff */
[----:B------:R-:W-:Y:S02]  /*1c90*/  UISETP.NE.AND UP0, UPT, UR5, 0x5, UPT ;  /* 0x000000050500788c */ /* 0x000fe4000bf05270 */
[----:B------:R-:W-:Y:S02]  /*1ca0*/  ULOP3.LUT UR33, UR33, 0xfefffff8, URZ, 0xc0, !UPT ;  /* 0xfefffff821217892 */ /* 0x000fe4000f8ec0ff */
[----:B------:R-:W-:Y:S02]  /*1cb0*/  USEL UR8, URZ, 0x1, UP0 ;  /* 0x00000001ff087887 */ /* 0x000fe40008000000 */
[----:B------:R-:W-:-:S02]  /*1cc0*/  USEL UR7, UR5, URZ, UP0 ;  /* 0x000000ff05077287 */ /* 0x000fc40008000000 */
[----:B------:R-:W-:Y:S02]  /*1cd0*/  UIADD3.X UR15, UPT, UPT, URZ, UR27, URZ, UP1, !UPT ;  /* 0x0000001bff0f7290 */ /* 0x000fe40008ffe4ff */
[----:B------:R-:W-:Y:S01]  /*1ce0*/  ULEA UR5, UR7, UR6, 0x3 ;  /* 0x0000000607057291 */ /* 0x000fe2000f8e18ff */
[----:B------:R-:W-:Y:S01]  /*1cf0*/  LOP3.LUT R12, R12, UR8, RZ, 0x3c, !PT ;  /* 0x000000080c0c7c12 */ /* 0x000fe2000f8e3cff */
[----:B------:R-:W-:Y:S02]  /*1d00*/  USHF.L.U32 UR8, UR4, 0xd, URZ ;  /* 0x0000000d04087899 */ /* 0x000fe400080006ff */
[----:B------:R-:W-:Y:S01]  /*1d10*/  UIADD3 UR4, UP0, UPT, UR26, 0x180, URZ ;  /* 0x000001801a047890 */ /* 0x000fe2000ff1e0ff */
[----:B-1----:R-:W-:Y:S01]  /*1d20*/  SHF.L.U32 R0, R12, 0x1f, RZ ;  /* 0x0000001f0c007819 */ /* 0x002fe200000006ff */
[----:B------:R-:W-:Y:S02]  /*1d30*/  ULOP3.LUT UR32, UR8, UR22, URZ, 0xfc, !UPT ;  /* 0x0000001608207292 */ /* 0x000fe4000f8efcff */
[----:B------:R-:W-:Y:S01]  /*1d40*/  UPRMT UR13, URZ, 0x5410, UR21 ;  /* 0x00005410ff0d7896 */ /* 0x000fe20008000015 */
[----:B------:R3:W4:Y:S01]  /*1d50*/  SYNCS.PHASECHK.TRANS64.TRYWAIT P0, [UR5+0x28], R0 ;  /* 0x00002800ff0075a7 */ /* 0x0007220008001105 */
[----:B------:R-:W-:-:S02]  /*1d60*/  UIADD3 UR32, UPT, UPT, UR6, 0x4300, UR32 ;  /* 0x0000430006207890 */ /* 0x000fc4000fffe020 */
[----:B------:R-:W-:Y:S02]  /*1d70*/  UIADD3 UR8, UPT, UPT, UR6, 0xe300, UR8 ;  /* 0x0000e30006087890 */ /* 0x000fe4000fffe008 */
[----:B------:R-:W-:Y:S01]  /*1d80*/  UIADD3.X UR5, UPT, UPT, URZ, UR27, URZ, UP0, !UPT ;  /* 0x0000001bff057290 */ /* 0x000fe200087fe4ff */
[----:B------:R-:W-:Y:S01]  /*1d90*/  UMOV UR18, 0x0 ;  /* 0x0000000000127882 */ /* 0x000fe20000000000 */
[----:B------:R-:W-:Y:S01]  /*1da0*/  UMOV UR19, 0x10000000 ;  /* 0x1000000000137882 */ /* 0x000fe20000000000 */
[----:B------:R-:W-:Y:S01]  /*1db0*/  UMOV UR10, UR34 ;  /* 0x00000022000a7c82 */ /* 0x000fe20008000000 */
[----:B------:R-:W-:Y:S01]  /*1dc0*/  UMOV UR12, UR36 ;  /* 0x00000024000c7c82 */ /* 0x000fe20008000000 */
[----:B------:R-:W-:Y:S01]  /*1dd0*/  UMOV UR9, UR33 ;  /* 0x0000002100097c82 */ /* 0x000fe20008000000 */
[----:B------:R1:W-:Y:S03]  /*1de0*/  UTMALDG.3D.MULTICAST.2CTA [UR32], [UR14], UR13, desc[UR18] ;  /* 0x000012200e0073b4 */ /* 0x0003e6000821180d */
[----:B------:R2:W-:Y:S01]  /*1df0*/  UTMALDG.3D.2CTA [UR8], [UR4], desc[UR18] ;  /* 0x00001208040075b4 */ /* 0x0005e20008211000 */
[----:B-1----:R-:W-:Y:S01]  /*1e00*/  UIADD3 UR34, UPT, UPT, UR34, 0x80, URZ ;  /* 0x0000008022227890 */ /* 0x002fe2000fffe0ff */
[----:B------:R-:W-:Y:S01]  /*1e10*/  UMOV UR13, UR25 ;  /* 0x00000019000d7c82 */ /* 0x000fe20008000000 */
[----:B--2---:R-:W-:Y:S01]  /*1e20*/  UMOV UR4, UR7 ;  /* 0x0000000700047c82 */ /* 0x004fe20008000000 */
[----:B------:R-:W-:Y:S09]  /*1e30*/  BRA.U UP2, `(.L_x_31) ;  /* 0xfffffffd02487547 */ /* 0x000ff2000b83ffff */
.L_x_25:
[----:B------:R-:W-:Y:S01]  /*1e40*/  ULEA UR4, UR7, UR6, 0x3 ;  /* 0x0000000607047291 */ /* 0x000fe2000f8e18ff */
[----:B-1-3--:R-:W-:Y:S01]  /*1e50*/  SHF.L.U32 R0, R12, 0x1f, RZ ;  /* 0x0000001f0c007819 */ /* 0x00afe200000006ff */
[----:B------:R-:W-:Y:S01]  /*1e60*/  @!P1 SYNCS.ARRIVE.TRANS64.A1T0 RZ, [UR6+0x78], RZ ;  /* 0x000078ffffff99a7 */ /* 0x000fe20008100006 */
[----:B------:R-:W-:-:S06]  /*1e70*/  UISETP.GT.AND UP0, UPT, UR40, UR39, UPT ;  /* 0x000000272800728c */ /* 0x000fcc000bf04270 */
[----:B--2-4-:R1:W2:Y:S03]  /*1e80*/  SYNCS.PHASECHK.TRANS64.TRYWAIT P0, [UR4+0x28], R0 ;  /* 0x00002800ff0075a7 */ /* 0x0142a60008001104 */
[----:B------:R-:W-:Y:S05]  /*1e90*/  BRA.U !UP0, `(.L_x_32) ;  /* 0x0000000108c47547 */ /* 0x000fea000b800000 */
[----:B------:R-:W-:Y:S01]  /*1ea0*/  UIADD3 UR24, UPT, UPT, UR44, UR13, URZ ;  /* 0x0000000d2c187290 */ /* 0x000fe2000fffe0ff */
[----:B------:R-:W-:-:S11]  /*1eb0*/  UMOV UR4, UR7 ;  /* 0x0000000700047c82 */ /* 0x000fd60008000000 */
.L_x_38:
[----:B------:R-:W-:Y:S01]  /*1ec0*/  ULEA UR17, UR4, UR6, 0x3 ;  /* 0x0000000604117291 */ /* 0x000fe2000f8e18ff */
[----:B--2---:R-:W-:Y:S01]  /*1ed0*/  @P3 MOV R2, 0x8000 ;  /* 0x0000800000023802 */ /* 0x004fe20000000f00 */
[----:B--2-4-:R-:W-:Y:S10]  /*1ee0*/  @P0 BRA `(.L_x_33) ;  /* 0x00000000000c0947 */ /* 0x014ff40003800000 */
[----:B------:R-:W-:-:S04]  /*1ef0*/  SHF.L.U32 R3, R12, 0x1f, RZ ;  /* 0x0000001f0c037819 */ /* 0x000fc800000006ff */
[----:B------:R-:W2:Y:S02]  /*1f00*/  SYNCS.PHASECHK.TRANS64.TRYWAIT P0, [UR17+0x28], R3 ;  /* 0x00002803ff0075a7 */ /* 0x000ea40008001111 */
[----:B--2---:R-:W-:Y:S05]  /*1f10*/  @!P0 BRA `(.L_x_34) ;  /* 0x00000060007c8947 */ /* 0x004fea0003800000 */
.L_x_33:
[----:B------:R2:W-:Y:S01]  /*1f20*/  @P3 SYNCS.ARRIVE.TRANS64 RZ, [UR17], R2 ;  /* 0x00000002ffff39a7 */ /* 0x0005e20008000011 */
[----:B------:R-:W-:-:S04]  /*1f30*/  ULOP3.LUT UR5, UR23, 0x2, URZ, 0xfc, !UPT ;  /* 0x0000000217057892 */ /* 0x000fc8000f8efcff */
[----:B------:R-:W-:-:S09]  /*1f40*/  UISETP.NE.AND UP0, UPT, UR5, 0x2, UPT ;  /* 0x000000020500788c */ /* 0x000fd2000bf05270 */
[----:B------:R-:W-:Y:S05]  /*1f50*/  BRA.U UP0, `(.L_x_35) ;  /* 0x0000000100047547 */ /* 0x000fea000b800000 */
[----:B------:R-:W-:Y:S05]  /*1f60*/  BPT.TRAP 0x1 ;  /* 0x000000040000795c */ /* 0x000fea0000300000 */
.L_x_35:
[----:B------:R-:W-:Y:S04]  /*1f70*/  BSSY.RECONVERGENT B0, `(.L_x_36) ;  /* 0x0000003000007945 */ /* 0x000fe80003800200 */
[----:B------:R-:W-:Y:S05]  /*1f80*/  @!P2 BRA `(.L_x_37) ;  /* 0x000000000004a947 */ /* 0x000fea0003800000 */
[----:B------:R-:W-:Y:S05]  /*1f90*/  BPT.TRAP 0x1 ;  /* 0x000000040000795c */ /* 0x000fea0000300000 */
.L_x_37:
[----:B------:R-:W-:Y:S05]  /*1fa0*/  BSYNC.RECONVERGENT B0 ;  /* 0x0000000000007941 */ /* 0x000fea0003800200 */
.L_x_36:
[----:B------:R-:W-:Y:S02]  /*1fb0*/  UIADD3 UR5, UPT, UPT, UR4, 0x1, URZ ;  /* 0x0000000104057890 */ /* 0x000fe4000fffe0ff */
[----:B------:R-:W-:Y:S02]  /*1fc0*/  USHF.L.U32 UR18, UR13, 0x7, URZ ;  /* 0x000000070d127899 */ /* 0x000fe400080006ff */
[----:B------:R-:W-:Y:S02]  /*1fd0*/  UISETP.NE.AND UP0, UPT, UR5, 0x5, UPT ;  /* 0x000000050500788c */ /* 0x000fe4000bf05270 */
[----:B------:R-:W-:Y:S02]  /*1fe0*/  ULOP3.LUT UR17, UR17, 0xfefffff8, URZ, 0xc0, !UPT ;  /* 0xfefffff811117892 */ /* 0x000fe4000f8ec0ff */
[----:B------:R-:W-:Y:S02]  /*1ff0*/  USEL UR8, URZ, 0x1, UP0 ;  /* 0x00000001ff087887 */ /* 0x000fe40008000000 */
[----:B------:R-:W-:-:S02]  /*2000*/  USEL UR7, UR5, URZ, UP0 ;  /* 0x000000ff05077287 */ /* 0x000fc40008000000 */
[----:B------:R-:W-:Y:S02]  /*2010*/  UIADD3 UR14, UP0, UPT, UR26, 0x180, URZ ;  /* 0x000001801a0e7890 */ /* 0x000fe4000ff1e0ff */
        /* <DEDUP_REMOVED lines=9> */
[----:B------:R-:W-:Y:S02]  /*20b0*/  UIADD3.X UR5, UPT, UPT, URZ, UR27, URZ, UP1, !UPT ;  /* 0x0000001bff057290 */ /* 0x000fe40008ffe4ff */
[----:B------:R-:W-:Y:S02]  /*20c0*/  UIADD3 UR8, UPT, UPT, UR6, 0xe300, UR8 ;  /* 0x0000e30006087890 */ /* 0x000fe4000fffe008 */
[----:B------:R-:W-:Y:S01]  /*20d0*/  UIADD3.X UR15, UPT, UPT, URZ, UR27, URZ, UP0, !UPT ;  /* 0x0000001bff0f7290 */ /* 0x000fe200087fe4ff */
[----:B------:R-:W-:Y:S01]  /*20e0*/  UMOV UR28, 0x0 ;  /* 0x00000000001c7882 */ /* 0x000fe20000000000 */
[----:B------:R-:W-:Y:S01]  /*20f0*/  UMOV UR29, 0x10000000 ;  /* 0x10000000001d7882 */ /* 0x000fe20000000000 */
[----:B------:R-:W-:Y:S01]  /*2100*/  UMOV UR19, UR35 ;  /* 0x0000002300137c82 */ /* 0x000fe20008000000 */
[----:B------:R-:W-:Y:S01]  /*2110*/  UMOV UR20, UR36 ;  /* 0x0000002400147c82 */ /* 0x000fe20008000000 */
[----:B------:R-:W-:Y:S01]  /*2120*/  UMOV UR12, UR36 ;  /* 0x00000024000c7c82 */ /* 0x000fe20008000000 */
[----:B------:R1:W-:Y:S01]  /*2130*/  UTMALDG.3D.MULTICAST.2CTA [UR16], [UR4], UR10, desc[UR28] ;  /* 0x00001c10040073b4 */ /* 0x0003e2000821180a */
[----:B------:R-:W-:Y:S01]  /*2140*/  UMOV UR9, UR17 ;  /* 0x0000001100097c82 */ /* 0x000fe20008000000 */
[----:B------:R-:W-:-:S04]  /*2150*/  UIADD3 UR13, UPT, UPT, UR13, 0x1, URZ ;  /* 0x000000010d0d7890 */ /* 0x000fc8000fffe0ff */
[----:B------:R-:W-:Y:S01]  /*2160*/  UISETP.NE.AND UP0, UPT, UR13, UR24, UPT ;  /* 0x000000180d00728c */ /* 0x000fe2000bf05270 */
[----:B-1----:R-:W-:Y:S01]  /*2170*/  UMOV UR10, UR18 ;  /* 0x00000012000a7c82 */ /* 0x002fe20008000000 */
[----:B------:R-:W-:Y:S01]  /*2180*/  UMOV UR4, UR7 ;  /* 0x0000000700047c82 */ /* 0x000fe20008000000 */
[----:B------:R3:W-:Y:S06]  /*2190*/  UTMALDG.3D.2CTA [UR8], [UR14], desc[UR28] ;  /* 0x00001c080e0075b4 */ /* 0x0007ec0008211000 */
[----:B---3--:R-:W-:Y:S05]  /*21a0*/  BRA.U UP0, `(.L_x_38) ;  /* 0xfffffffd00447547 */ /* 0x008fea000b83ffff */
.L_x_32:
[C---:B------:R-:W-:Y:S01]  /*21b0*/  LEA R3, R11.reuse, UR6, 0x3 ;  /* 0x000000060b037c11 */ /* 0x040fe2000f8e18ff */
[----:B------:R-:W-:Y:S01]  /*21c0*/  NOP ;  /* 0x0000000000007918 */ /* 0x000fe20000000000 */
[----:B-1----:R-:W-:Y:S02]  /*21d0*/  SHF.L.U32 R0, R10, 0x1f, RZ ;  /* 0x0000001f0a007819 */ /* 0x002fe400000006ff */
[----:B------:R-:W-:Y:S02]  /*21e0*/  LEA R4, R11, UR6, 0x4 ;  /* 0x000000060b047c11 */ /* 0x000fe4000f8e20ff */
[----:B--2-4-:R-:W1:Y:S02]  /*21f0*/  SYNCS.PHASECHK.TRANS64.TRYWAIT P0, [R3+URZ+0x80], R0 ;  /* 0x00008000030075a7 */ /* 0x014e6400080011ff */
[----:B-1----:R-:W-:Y:S05]  /*2200*/  @!P0 BRA `(.L_x_39) ;  /* 0x0000005c00d88947 */ /* 0x002fea0003800000 */
.L_x_127:
[----:B------:R-:W2:Y:S01]  /*2210*/  LDS.128 R4, [R4+0x110] ;  /* 0x0001100004047984 */ /* 0x000ea20000000c00 */
[----:B------:R-:W-:Y:S01]  /*2220*/  UISETP.GE.AND UP0, UPT, UR42, 0x1, UPT ;  /* 0x000000012a00788c */ /* 0x000fe2000bf06270 */
[----:B------:R-:W-:Y:S01]  /*2230*/  @!PT LDS RZ, [RZ] ;  /* 0x00000000fffff984 */ /* 0x000fe20000000800 */
[----:B------:R-:W-:Y:S01]  /*2240*/  @!PT LDS RZ, [RZ] ;  /* 0x00000000fffff984 */ /* 0x000fe20000000800 */
[----:B------:R-:W-:Y:S01]  /*2250*/  @!PT LDS RZ, [RZ] ;  /* 0x00000000fffff984 */ /* 0x000fe20000000800 */
[----:B------:R-:W-:Y:S01]  /*2260*/  @!PT LDS RZ, [RZ] ;  /* 0x00000000fffff984 */ /* 0x000fe20000000800 */
[----:B------:R3:W-:Y:S06]  /*2270*/  MEMBAR.ALL.CTA ;  /* 0x0000000000007992 */ /* 0x0007ec0000008000 */
[----:B---3--:R-:W3:Y:S01]  /*2280*/  FENCE.VIEW.ASYNC.S ;  /* 0x00000000000073c6 */ /* 0x008ee20000000000 */
[----:B--2---:R-:W-:-:S13]  /*2290*/  LOP3.LUT P0, RZ, R6, 0x1, RZ, 0xc0, !PT ;  /* 0x0000000106ff7812 */ /* 0x004fda000780c0ff */
[----:B---3--:R-:W-:Y:S01]  /*22a0*/  VOTEU.ANY UP1, P0 ;  /* 0x0000000000ff7886 */ /* 0x008fe20000020100 */
[----:B------:R-:W-:-:S13]  /*22b0*/  PLOP3.LUT P0, PT, PT, PT, UP1, 0x80, 0x8 ;  /* 0x000000000008781c */ /* 0x000fda0003f0f018 */
[----:B-1----:R-:W-:Y:S02]  /*22c0*/  @P0 LOP3.LUT R0, R5, 0xffff, RZ, 0xc0, !PT ;  /* 0x0000ffff05000812 */ /* 0x002fe400078ec0ff */
[----:B------:R-:W-:Y:S02]  /*22d0*/  @P0 MOV R2, R4 ;  /* 0x0000000400020202 */ /* 0x000fe40000000f00 */
[----:B------:R-:W-:Y:S01]  /*22e0*/  @P0 R2UR UR5, R0 ;  /* 0x00000000000502ca */ /* 0x000fe200000e0000 */
[----:B------:R-:W-:Y:S01]  /*22f0*/  VIADD R0, R3, 0x90 ;  /* 0x0000009003007836 */ /* 0x000fe20000000000 */
[----:B------:R-:W-:Y:S02]  /*2300*/  @P0 SHF.R.U32.HI R4, RZ, 0x10, R5 ;  /* 0x00000010ff040819 */ /* 0x000fe40000011605 */
[----:B------:R-:W-:Y:S02]  /*2310*/  @P0 R2UR UR8, R2 ;  /* 0x00000000020802ca */ /* 0x000fe400000e0000 */
[----:B------:R-:W-:-:S02]  /*2320*/  PRMT R0, RZ, 0x654, R0 ;  /* 0x00000654ff007816 */ /* 0x000fc40000000000 */
[----:B------:R-:W-:Y:S02]  /*2330*/  @P0 R2UR UR4, R4 ;  /* 0x00000000040402ca */ /* 0x000fe400000e0000 */
[----:B------:R1:W-:Y:S03]  /*2340*/  SYNCS.ARRIVE.TRANS64.RED.A1T0 RZ, [R0+URZ], RZ ;  /* 0x000000ff00ff79a7 */ /* 0x0003e600081004ff */
[----:B------:R-:W-:-:S04]  /*2350*/  @UP1 UMOV UR30, UR5 ;  /* 0x00000005001e1c82 */ /* 0x000fc80008000000 */
[----:B------:R-:W-:-:S04]  /*2360*/  @UP1 UMOV UR31, UR8 ;  /* 0x00000008001f1c82 */ /* 0x000fc80008000000 */
[----:B------:R-:W-:Y:S01]  /*2370*/  @UP1 UMOV UR36, UR4 ;  /* 0x0000000400241c82 */ /* 0x000fe20008000000 */
[----:B------:R-:W-:Y:S05]  /*2380*/  BRA.U !UP0, `(.L_x_40) ;  /* 0x0000000108d47547 */ /* 0x000fea000b800000 */
[----:B------:R-:W2:Y:S01]  /*2390*/  LDCU.128 UR12, c[0x0][0xb10] ;  /* 0x00016200ff0c77ac */ /* 0x000ea20008000c00 */
[----:B------:R-:W3:Y:S01]  /*23a0*/  LDCU UR24, c[0x0][0xb20] ;  /* 0x00016400ff1877ac */ /* 0x000ee20008000800 */
[----:B------:R-:W4:Y:S01]  /*23b0*/  LDCU UR20, c[0x0][0xb0c] ;  /* 0x00016180ff1477ac */ /* 0x000f220008000800 */
[----:B------:R-:W1:Y:S01]  /*23c0*/  LDCU.64 UR10, c[0x0][0xb28] ;  /* 0x00016500ff0a77ac */ /* 0x000e620008000a00 */
[----:B------:R-:W-:Y:S02]  /*23d0*/  UISETP.NE.AND UP3, UPT, UR42, 0x1, UPT ;  /* 0x000000012a00788c */ /* 0x000fe4000bf65270 */
[----:B--2---:R-:W-:Y:S02]  /*23e0*/  UIMAD.WIDE.U32 UR8, UR37, UR15, URZ ;  /* 0x0000000f250872a5 */ /* 0x004fe4000f8e00ff */
[----:B------:R-:W-:Y:S02]  /*23f0*/  UIMAD.WIDE.U32 UR4, UR38, UR12, URZ ;  /* 0x0000000c260472a5 */ /* 0x000fe4000f8e00ff */
[----:B------:R-:W-:-:S02]  /*2400*/  UISETP.NE.AND UP0, UPT, UR14, 0x1, UPT ;  /* 0x000000010e00788c */ /* 0x000fc4000bf05270 */
[----:B------:R-:W-:Y:S01]  /*2410*/  UIMAD.WIDE.U32 UR28, UR30, UR15, URZ ;  /* 0x0000000f1e1c72a5 */ /* 0x000fe2000f8e00ff */
[----:B------:R-:W-:Y:S02]  /*2420*/  UMOV UR8, UR9 ;  /* 0x0000000900087c82 */ /* 0x000fe40008000000 */
[----:B------:R-:W-:Y:S01]  /*2430*/  UMOV UR4, UR5 ;  /* 0x0000000500047c82 */ /* 0x000fe20008000000 */
[----:B---3--:R-:W-:Y:S02]  /*2440*/  USHF.R.U32.HI UR8, URZ, UR24, UR8 ;  /* 0x00000018ff087299 */ /* 0x008fe40008011608 */
[----:B----4-:R-:W-:Y:S02]  /*2450*/  UISETP.NE.AND UP2, UPT, UR20, 0x1, UPT ;  /* 0x000000011400788c */ /* 0x010fe4000bf45270 */
[----:B------:R-:W-:Y:S02]  /*2460*/  USHF.R.U32.HI UR4, URZ, UR13, UR4 ;  /* 0x0000000dff047299 */ /* 0x000fe40008011604 */
[----:B------:R-:W-:-:S02]  /*2470*/  USEL UR5, UR37, UR8, !UP0 ;  /* 0x0000000825057287 */ /* 0x000fc4000c000000 */
[----:B------:R-:W-:Y:S02]  /*2480*/  USEL UR8, UR38, UR4, !UP2 ;  /* 0x0000000426087287 */ /* 0x000fe4000d000000 */
[----:B-1----:R-:W-:Y:S01]  /*2490*/  UIMAD.WIDE.U32 UR16, UR5, UR10, URZ ;  /* 0x0000000a051072a5 */ /* 0x002fe2000f8e00ff */
[----:B------:R-:W-:Y:S01]  /*24a0*/  UMOV UR4, UR29 ;  /* 0x0000001d00047c82 */ /* 0x000fe20008000000 */
[----:B------:R-:W-:Y:S02]  /*24b0*/  UIMAD.WIDE.U32 UR18, UR31, UR12, URZ ;  /* 0x0000000c1f1272a5 */ /* 0x000fe4000f8e00ff */
[----:B------:R-:W-:-:S03]  /*24c0*/  UIMAD.WIDE.U32 UR28, UR8, UR10, URZ ;  /* 0x0000000a081c72a5 */ /* 0x000fc6000f8e00ff */
[----:B------:R-:W-:Y:S01]  /*24d0*/  UMOV UR16, UR17 ;  /* 0x0000001100107c82 */ /* 0x000fe20008000000 */
[----:B------:R-:W-:Y:S02]  /*24e0*/  USHF.R.U32.HI UR4, URZ, UR24, UR4 ;  /* 0x00000018ff047299 */ /* 0x000fe40008011604 */
[----:B------:R-:W-:Y:S01]  /*24f0*/  @UP3 USHF.R.U32.HI UR5, URZ, UR11, UR16 ;  /* 0x0000000bff053299 */ /* 0x000fe20008011610 */
[----:B------:R-:W-:Y:S01]  /*2500*/  UMOV UR18, UR19 ;  /* 0x0000001300127c82 */ /* 0x000fe20008000000 */
[----:B------:R-:W-:Y:S01]  /*2510*/  UMOV UR28, UR29 ;  /* 0x0000001d001c7c82 */ /* 0x000fe20008000000 */
[----:B------:R-:W-:Y:S02]  /*2520*/  USHF.R.U32.HI UR13, URZ, UR13, UR18 ;  /* 0x0000000dff0d7299 */ /* 0x000fe40008011612 */
[----:B------:R-:W-:Y:S02]  /*2530*/  USEL UR4, UR30, UR4, !UP0 ;  /* 0x000000041e047287 */ /* 0x000fe4000c000000 */
[----:B------:R-:W-:-:S02]  /*2540*/  @UP3 USHF.R.U32.HI UR8, URZ, UR11, UR28 ;  /* 0x0000000bff083299 */ /* 0x000fc4000801161c */
[----:B------:R-:W-:Y:S02]  /*2550*/  UIMAD UR9, UR42, UR5, URZ ;  /* 0x000000052a0972a4 */ /* 0x000fe4000f8e02ff */
[----:B------:R-:W-:Y:S02]  /*2560*/  USEL UR5, UR31, UR13, !UP2 ;  /* 0x0000000d1f057287 */ /* 0x000fe4000d000000 */
[----:B------:R-:W-:Y:S02]  /*2570*/  UIMAD UR12, UR42, UR8, URZ ;  /* 0x000000082a0c72a4 */ /* 0x000fe4000f8e02ff */
[----:B------:R-:W-:Y:S02]  /*2580*/  UISETP.GE.AND UP0, UPT, UR4, UR9, UPT ;  /* 0x000000090400728c */ /* 0x000fe4000bf06270 */
[----:B------:R-:W-:Y:S02]  /*2590*/  UIMAD.WIDE.U32 UR16, UR4, UR10, URZ ;  /* 0x0000000a041072a5 */ /* 0x000fe4000f8e00ff */
[----:B------:R-:W-:-:S02]  /*25a0*/  UISETP.GE.OR UP0, UPT, UR5, UR12, UP0 ;  /* 0x0000000c0500728c */ /* 0x000fc40008706670 */
        /* <DEDUP_REMOVED lines=19> */
.L_x_40:
[----:B------:R-:W2:Y:S02]  /*26e0*/  LDCU UR4, c[0x0][0xb30] ;  /* 0x00016600ff0477ac */ /* 0x000ea40008000800 */
[----:B--2---:R-:W-:-:S09]  /*26f0*/  UISETP.NE.AND UP0, UPT, UR4, 0x1, UPT ;  /* 0x000000010400788c */ /* 0x004fd2000bf05270 */
[----:B------:R-:W-:Y:S05]  /*2700*/  BRA.U UP0, `(.L_x_41) ;  /* 0x0000000100447547 */ /* 0x000fea000b800000 */
[----:B------:R-:W2:Y:S01]  /*2710*/  LDCU.128 UR12, c[0x0][0xb10] ;  /* 0x00016200ff0c77ac */ /* 0x000ea20008000c00 */
[----:B------:R-:W3:Y:S01]  /*2720*/  LDCU UR10, c[0x0][0xb0c] ;  /* 0x00016180ff0a77ac */ /* 0x000ee20008000800 */
[----:B------:R-:W4:Y:S01]  /*2730*/  LDCU UR11, c[0x0][0xb20] ;  /* 0x00016400ff0b77ac */ /* 0x000f220008000800 */
[----:B--2---:R-:W-:Y:S02]  /*2740*/  UIMAD.WIDE.U32 UR8, UR31, UR12, URZ ;  /* 0x0000000c1f0872a5 */ /* 0x004fe4000f8e00ff */
[----:B------:R-:W-:Y:S02]  /*2750*/  UIMAD.WIDE.U32 UR4, UR30, UR15, URZ ;  /* 0x0000000f1e0472a5 */ /* 0x000fe4000f8e00ff */
[----:B---3--:R-:W-:Y:S02]  /*2760*/  UISETP.NE.AND UP2, UPT, UR10, 0x1, UPT ;  /* 0x000000010a00788c */ /* 0x008fe4000bf45270 */
[----:B------:R-:W-:Y:S01]  /*2770*/  UISETP.NE.AND UP0, UPT, UR14, 0x1, UPT ;  /* 0x000000010e00788c */ /* 0x000fe2000bf05270 */
[----:B------:R-:W-:-:S02]  /*2780*/  UMOV UR8, UR9 ;  /* 0x0000000900087c82 */ /* 0x000fc40008000000 */
[----:B------:R-:W-:Y:S01]  /*2790*/  UMOV UR4, UR5 ;  /* 0x0000000500047c82 */ /* 0x000fe20008000000 */
[----:B------:R-:W-:Y:S02]  /*27a0*/  USHF.R.U32.HI UR13, URZ, UR13, UR8 ;  /* 0x0000000dff0d7299 */ /* 0x000fe40008011608 */
[----:B----4-:R-:W-:Y:S02]  /*27b0*/  USHF.R.U32.HI UR4, URZ, UR11, UR4 ;  /* 0x0000000bff047299 */ /* 0x010fe40008011604 */
[----:B------:R-:W-:Y:S02]  /*27c0*/  USEL UR5, UR31, UR13, !UP2 ;  /* 0x0000000d1f057287 */ /* 0x000fe4000d000000 */
[----:B------:R-:W-:-:S04]  /*27d0*/  USEL UR4, UR30, UR4, !UP0 ;  /* 0x000000041e047287 */ /* 0x000fc8000c000000 */
[----:B------:R-:W-:Y:S02]  /*27e0*/  UIADD3 UR8, UPT, UPT, UR5, -UR4, URZ ;  /* 0x8000000405087290 */ /* 0x000fe4000fffe0ff */
[----:B------:R-:W-:Y:S02]  /*27f0*/  UIADD3 UR4, UPT, UPT, -UR5, UR4, URZ ;  /* 0x0000000405047290 */ /* 0x000fe4000fffe1ff */
[----:B------:R-:W-:Y:S02]  /*2800*/  UIMAD UR30, UR8, UR14, UR30 ;  /* 0x0000000e081e72a4 */ /* 0x000fe4000f8e021e */
[----:B------:R-:W-:-:S12]  /*2810*/  UIMAD UR31, UR4, UR10, UR31 ;  /* 0x0000000a041f72a4 */ /* 0x000fd8000f8e021f */
.L_x_41:
[----:B------:R-:W-:Y:S01]  /*2820*/  VIADD R11, R11, 0x1 ;  /* 0x000000010b0b7836 */ /* 0x000fe20000000000 */
[----:B------:R-:W-:Y:S01]  /*2830*/  R2UR UR4, R78 ;  /* 0x000000004e0472ca */ /* 0x000fe200000e0000 */
[----:B------:R-:W-:Y:S01]  /*2840*/  UIADD3 UR24, UPT, UPT, UR30, UR63, URZ ;  /* 0x0000003f1e187290 */ /* 0x000fe2000fffe0ff */
[----:B------:R-:W-:Y:S02]  /*2850*/  PLOP3.LUT P1, PT, PT, PT, PT, 0x80, 0x8 ;  /* 0x000000000008781c */ /* 0x000fe40003f2f070 */
[----:B------:R-:W-:-:S04]  /*2860*/  ISETP.NE.AND P0, PT, R11, 0x2, PT ;  /* 0x000000020b00780c */ /* 0x000fc80003f05270 */
[----:B-1----:R-:W-:Y:S02]  /*2870*/  SEL R0, RZ, 0x1, P0 ;  /* 0x00000001ff007807 */ /* 0x002fe40000000000 */
[----:B------:R-:W-:Y:S02]  /*2880*/  SEL R11, R11, RZ, P0 ;  /* 0x000000ff0b0b7207 */ /* 0x000fe40000000000 */
[----:B------:R-:W-:Y:S01]  /*2890*/  LOP3.LUT R10, R10, R0, RZ, 0x3c, !PT ;  /* 0x000000000a0a7212 */ /* 0x000fe200078e3cff */
[----:B------:R-:W-:Y:S01]  /*28a0*/  UIADD3 UR20, UPT, UPT, UR31, UR4, URZ ;  /* 0x000000041f147290 */ /* 0x000fe2000fffe0ff */
[----:B------:R-:W-:Y:S11]  /*28b0*/  BRA.U UP1, `(.L_x_42) ;  /* 0xfffffff101287547 */ /* 0x000ff6000b83ffff */
[----:B------:R-:W-:Y:S01]  /*28c0*/  UIADD3 UR8, UPT, UPT, UR6, 0x28, URZ ;  /* 0x0000002806087890 */ /* 0x000fe2000fffe0ff */
[----:B------:R-:W-:-:S03]  /*28d0*/  SHF.L.U32 R2, R12, 0x1f, RZ ;  /* 0x0000001f0c027819 */ /* 0x000fc600000006ff */
[----:B------:R-:W-:-:S09]  /*28e0*/  ULEA UR4, UR7, UR8, 0x3 ;  /* 0x0000000807047291 */ /* 0x000fd2000f8e18ff */
[----:B------:R-:W1:Y:S02]  /*28f0*/  SYNCS.PHASECHK.TRANS64.TRYWAIT P0, [UR4], R2 ;  /* 0x00000002ff0075a7 */ /* 0x000e640008001104 */
[----:B-1----:R-:W-:Y:S05]  /*2900*/  @!P0 BRA `(.L_x_43) ;  /* 0x00000058002c8947 */ /* 0x002fea0003800000 */
.L_x_129:
[----:B------:R-:W-:-:S04]  /*2910*/  UIADD3 UR4, UPT, UPT, UR7, 0x1, URZ ;  /* 0x0000000107047890 */ /* 0x000fc8000fffe0ff */
[----:B------:R-:W-:-:S04]  /*2920*/  UISETP.NE.AND UP0, UPT, UR4, 0x5, UPT ;  /* 0x000000050400788c */ /* 0x000fc8000bf05270 */
[----:B------:R-:W-:Y:S02]  /*2930*/  USEL UR6, URZ, 0x1, UP0 ;  /* 0x00000001ff067887 */ /* 0x000fe40008000000 */
[----:B------:R-:W-:-:S04]  /*2940*/  USEL UR4, UR4, URZ, UP0 ;  /* 0x000000ff04047287 */ /* 0x000fc80008000000 */
[----:B------:R-:W-:Y:S01]  /*2950*/  ULEA UR5, UR4, UR8, 0x3 ;  /* 0x0000000804057291 */ /* 0x000fe2000f8e18ff */
[----:B-1----:R-:W-:-:S04]  /*2960*/  LOP3.LUT R2, R12, UR6, RZ, 0x3c, !PT ;  /* 0x000000060c027c12 */ /* 0x002fc8000f8e3cff */
[----:B------:R-:W-:-:S04]  /*2970*/  SHF.L.U32 R3, R2, 0x1f, RZ ;  /* 0x0000001f02037819 */ /* 0x000fc800000006ff */
[----:B------:R-:W1:Y:S02]  /*2980*/  SYNCS.PHASECHK.TRANS64.TRYWAIT P0, [UR5], R3 ;  /* 0x00000003ff0075a7 */ /* 0x000e640008001105 */
[----:B-1----:R-:W-:Y:S05]  /*2990*/  @!P0 BRA `(.L_x_44) ;  /* 0x0000005800208947 */ /* 0x002fea0003800000 */
.L_x_131:
[----:B------:R-:W-:-:S04]  /*29a0*/  UIADD3 UR4, UPT, UPT, UR4, 0x1, URZ ;  /* 0x0000000104047890 */ /* 0x000fc8000fffe0ff */
[----:B------:R-:W-:-:S04]  /*29b0*/  UISETP.NE.AND UP0, UPT, UR4, 0x5, UPT ;  /* 0x000000050400788c */ /* 0x000fc8000bf05270 */
[----:B------:R-:W-:Y:S02]  /*29c0*/  USEL UR6, URZ, 0x1, UP0 ;  /* 0x00000001ff067887 */ /* 0x000fe40008000000 */
[----:B------:R-:W-:-:S04]  /*29d0*/  USEL UR4, UR4, URZ, UP0 ;  /* 0x000000ff04047287 */ /* 0x000fc80008000000 */
[----:B------:R-:W-:Y:S01]  /*29e0*/  ULEA UR5, UR4, UR8, 0x3 ;  /* 0x0000000804057291 */ /* 0x000fe2000f8e18ff */
[----:B------:R-:W-:-:S04]  /*29f0*/  LOP3.LUT R2, R2, UR6, RZ, 0x3c, !PT ;  /* 0x0000000602027c12 */ /* 0x000fc8000f8e3cff */
[----:B-1----:R-:W-:-:S04]  /*2a00*/  SHF.L.U32 R3, R2, 0x1f, RZ ;  /* 0x0000001f02037819 */ /* 0x002fc800000006ff */
[----:B------:R-:W1:Y:S02]  /*2a10*/  SYNCS.PHASECHK.TRANS64.TRYWAIT P0, [UR5], R3 ;  /* 0x00000003ff0075a7 */ /* 0x000e640008001105 */
[----:B-1----:R-:W-:Y:S05]  /*2a20*/  @!P0 BRA `(.L_x_45) ;  /* 0x0000005800148947 */ /* 0x002fea0003800000 */
.L_x_133:
        /* <DEDUP_REMOVED lines=9> */
.L_x_135:
[----:B------:R-:W-:-:S04]  /*2ac0*/  UIADD3 UR4, UPT, UPT, UR4, 0x1, URZ ;  /* 0x0000000104047890 */ /* 0x000fc8000fffe0ff */
[----:B------:R-:W-:-:S04]  /*2ad0*/  UISETP.NE.AND UP0, UPT, UR4, 0x5, UPT ;  /* 0x000000050400788c */ /* 0x000fc8000bf05270 */
[----:B------:R-:W-:Y:S02]  /*2ae0*/  USEL UR5, URZ, 0x1, UP0 ;  /* 0x00000001ff057887 */ /* 0x000fe40008000000 */
[----:B------:R-:W-:-:S04]  /*2af0*/  USEL UR4, UR4, URZ, UP0 ;  /* 0x000000ff04047287 */ /* 0x000fc80008000000 */
[----:B------:R-:W-:Y:S01]  /*2b00*/  ULEA UR4, UR4, UR8, 0x3 ;  /* 0x0000000804047291 */ /* 0x000fe2000f8e18ff */
[----:B------:R-:W-:-:S04]  /*2b10*/  LOP3.LUT R2, R2, UR5, RZ, 0x3c, !PT ;  /* 0x0000000502027c12 */ /* 0x000fc8000f8e3cff */
[----:B------:R-:W-:Y:S01]  /*2b20*/  SHF.L.U32 R2, R2, 0x1f, RZ ;  /* 0x0000001f02027819 */ /* 0x000fe200000006ff */
[----:B-1----:R-:W-:-:S07]  /*2b30*/  IMAD.U32 R0, RZ, RZ, UR4 ;  /* 0x00000004ff007e24 */ /* 0x002fce000f8e00ff */
.L_x_47:
[----:B-1----:R1:W2:Y:S02]  /*2b40*/  SYNCS.PHASECHK.TRANS64.TRYWAIT P0, [R0+URZ], R2 ;  /* 0x00000002000075a7 */ /* 0x0022a400080011ff */
[----:B--2---:R-:W-:Y:S05]  /*2b50*/  @!P0 NANOSLEEP.SYNCS 0x989680 ;  /* 0x009896800000895d */ /* 0x004fea0003900000 */
[----:B------:R-:W2:Y:S02]  /*2b60*/  @!P0 SYNCS.PHASECHK.TRANS64 P0, [R0+URZ], R2 ;  /* 0x00000002000085a7 */ /* 0x000ea400080010ff */
[----:B--2---:R-:W-:Y:S05]  /*2b70*/  @P0 EXIT ;  /* 0x000000000000094d */ /* 0x004fea0003800000 */
[----:B------:R-:W-:Y:S05]  /*2b80*/  BRA `(.L_x_47) ;  /* 0xfffffffc00ec7947 */ /* 0x000fea000383ffff */
.L_x_22:
[----:B------:R-:W-:-:S04]  /*2b90*/  UISETP.NE.AND UP0, UPT, UR46, URZ, UPT ;  /* 0x000000ff2e00728c */ /* 0x000fc8000bf05270 */
[----:B------:R-:W-:-:S09]  /*2ba0*/  UISETP.NE.OR UP0, UPT, UR25, 0x1, UP0 ;  /* 0x000000011900788c */ /* 0x000fd20008705670 */
[----:B------:R-:W-:Y:S05]  /*2bb0*/  BRA.U UP0, `(.L_x_48) ;  /* 0x0000000500487547 */ /* 0x000fea000b800000 */
[----:B------:R-:W-:Y:S01]  /*2bc0*/  ISETP.GE.U32.AND P2, PT, R0, 0x4, PT ;  /* 0x000000040000780c */ /* 0x000fe20003f46070 */
[----:B------:R-:W-:Y:S01]  /*2bd0*/  IMAD.MOV.U32 R12, RZ, RZ, 0x1 ;  /* 0x00000001ff0c7424 */ /* 0x000fe200078e00ff */
[----:B------:R-:W-:Y:S02]  /*2be0*/  CS2R R10, SRZ ;  /* 0x00000000000a7805 */ /* 0x000fe4000001ff00 */
[----:B------:R-:W-:Y:S01]  /*2bf0*/  CS2R R8, SRZ ;  /* 0x0000000000087805 */ /* 0x000fe2000001ff00 */
[----:B------:R-:W-:Y:S01]  /*2c00*/  UMOV UR6, 0x400 ;  /* 0x0000040000067882 */ /* 0x000fe20000000000 */
[----:B------:R-:W-:Y:S01]  /*2c10*/  UMOV UR5, URZ ;  /* 0x000000ff00057c82 */ /* 0x000fe20008000000 */
[----:B------:R-:W-:-:S12]  /*2c20*/  ULEA UR6, UR46, UR6, 0x18 ;  /* 0x000000062e067291 */ /* 0x000fd8000f8ec0ff */
.L_x_52:
[----:B------:R-:W-:Y:S02]  /*2c30*/  LEA R2, R8, UR6, 0x3 ;  /* 0x0000000608027c11 */ /* 0x000fe4000f8e18ff */
[----:B------:R-:W-:-:S03]  /*2c40*/  SHF.L.U32 R4, R9, 0x1f, RZ ;  /* 0x0000001f09047819 */ /* 0x000fc600000006ff */
[----:B------:R-:W-:Y:S01]  /*2c50*/  VIADD R5, R2, 0xf0 ;  /* 0x000000f002057836 */ /* 0x000fe20000000000 */
[----:B------:R-:W1:Y:S02]  /*2c60*/  SYNCS.PHASECHK.TRANS64.TRYWAIT P0, [R2+URZ+0xe0], R4 ;  /* 0x0000e004020075a7 */ /* 0x000e6400080011ff */
[----:B-1----:R-:W-:Y:S05]  /*2c70*/  @!P0 BRA `(.L_x_49) ;  /* 0x0000005400b08947 */ /* 0x002fea0003800000 */
.L_x_136:
[----:B------:R-:W-:Y:S01]  /*2c80*/  ULEA UR4, UR5, UR6, 0x3 ;  /* 0x0000000605047291 */ /* 0x000fe2000f8e18ff */
[----:B-1----:R-:W-:Y:S01]  /*2c90*/  PRMT R2, RZ, 0x654, R5 ;  /* 0x00000654ff027816 */ /* 0x002fe20000000005 */
[----:B------:R-:W-:Y:S01]  /*2ca0*/  @!P2 IMAD.MOV.U32 R4, RZ, RZ, 0x10 ;  /* 0x00000010ff04a424 */ /* 0x000fe200078e00ff */
[----:B------:R-:W-:Y:S01]  /*2cb0*/  SHF.L.U32 R5, R12, 0x1f, RZ ;  /* 0x0000001f0c057819 */ /* 0x000fe200000006ff */
[----:B------:R-:W-:Y:S01]  /*2cc0*/  UIADD3 UR7, UPT, UPT, UR4, 0x80, URZ ;  /* 0x0000008004077890 */ /* 0x000fe2000fffe0ff */
[----:B------:R1:W-:Y:S05]  /*2cd0*/  SYNCS.ARRIVE.TRANS64.RED.A1T0 RZ, [R2+URZ], RZ ;  /* 0x000000ff02ff79a7 */ /* 0x0003ea00081004ff */
[----:B------:R-:W-:Y:S01]  /*2ce0*/  IMAD.U32 R6, RZ, RZ, UR7 ;  /* 0x00000007ff067e24 */ /* 0x000fe2000f8e00ff */
[----:B------:R-:W2:Y:S04]  /*2cf0*/  SYNCS.PHASECHK.TRANS64.TRYWAIT P0, [UR4+0x90], R5 ;  /* 0x00009005ff0075a7 */ /* 0x000ea80008001104 */
[----:B------:R-:W-:Y:S01]  /*2d00*/  PRMT R6, R0, 0x654, R6 ;  /* 0x0000065400067816 */ /* 0x000fe20000000006 */
[----:B-12---:R-:W-:Y:S06]  /*2d10*/  @!P0 BRA `(.L_x_50) ;  /* 0x00000054009c8947 */ /* 0x006fec0003800000 */
.L_x_138:
[----:B------:R-:W-:Y:S01]  /*2d20*/  ULEA UR8, UR5, UR6, 0x4 ;  /* 0x0000000605087291 */ /* 0x000fe2000f8e20ff */
[----:B------:R-:W-:Y:S01]  /*2d30*/  SEL R3, R6, R3, !P2 ;  /* 0x0000000306037207 */ /* 0x000fe20005000000 */
[----:B------:R-:W-:Y:S01]  /*2d40*/  UIADD3 UR9, UPT, UPT, UR4, 0x80, URZ ;  /* 0x0000008004097890 */ /* 0x000fe2000fffe0ff */
[----:B-1----:R-:W-:Y:S01]  /*2d50*/  LEA R2, R11, UR6, 0x3 ;  /* 0x000000060b027c11 */ /* 0x002fe2000f8e18ff */
[----:B------:R-:W-:Y:S01]  /*2d60*/  UIADD3 UR8, UPT, UPT, UR8, 0x110, URZ ;  /* 0x0000011008087890 */ /* 0x000fe2000fffe0ff */
[----:B------:R1:W-:Y:S01]  /*2d70*/  @!P2 SYNCS.ARRIVE.TRANS64.RED RZ, [R3+URZ], R4 ;  /* 0x0000000403ffa9a7 */ /* 0x0003e200080004ff */
[----:B------:R-:W-:Y:S01]  /*2d80*/  UIADD3 UR4, UPT, UPT, UR5, 0x1, URZ ;  /* 0x0000000105047890 */ /* 0x000fe2000fffe0ff */
[----:B------:R-:W-:-:S03]  /*2d90*/  VIADD R8, R8, 0x1 ;  /* 0x0000000108087836 */ /* 0x000fc60000000000 */
[----:B------:R-:W-:Y:S02]  /*2da0*/  UISETP.NE.AND UP0, UPT, UR4, 0x2, UPT ;  /* 0x000000020400788c */ /* 0x000fe4000bf05270 */
[----:B------:R-:W-:Y:S01]  /*2db0*/  ISETP.NE.AND P0, PT, R8, 0x2, PT ;  /* 0x000000020800780c */ /* 0x000fe20003f05270 */
[----:B------:R-:W-:Y:S06]  /*2dc0*/  UGETNEXTWORKID.BROADCAST [UR8], [UR9] ;  /* 0x00000000080073ca */ /* 0x000fec0008000100 */
[----:B------:R-:W-:Y:S02]  /*2dd0*/  USEL UR7, URZ, 0x1, UP0 ;  /* 0x00000001ff077887 */ /* 0x000fe40008000000 */
[----:B------:R-:W-:-:S04]  /*2de0*/  USEL UR5, UR4, URZ, UP0 ;  /* 0x000000ff04057287 */ /* 0x000fc80008000000 */
[----:B------:R-:W-:Y:S02]  /*2df0*/  LOP3.LUT R12, R12, UR7, RZ, 0x3c, !PT ;  /* 0x000000070c0c7c12 */ /* 0x000fe4000f8e3cff */
[----:B-1----:R-:W-:-:S04]  /*2e00*/  SHF.L.U32 R4, R10, 0x1f, RZ ;  /* 0x0000001f0a047819 */ /* 0x002fc800000006ff */
[----:B------:R-:W1:Y:S02]  /*2e10*/  SYNCS.PHASECHK.TRANS64.TRYWAIT P1, [R2+URZ+0x80], R4 ;  /* 0x00008004020075a7 */ /* 0x000e6400080211ff */
[----:B-1----:R-:W-:Y:S05]  /*2e20*/  @!P1 BRA `(.L_x_51) ;  /* 0x0000005400709947 */ /* 0x002fea0003800000 */
.L_x_139:
[C---:B-1----:R-:W-:Y:S01]  /*2e30*/  LEA R4, R11.reuse, UR6, 0x4 ;  /* 0x000000060b047c11 */ /* 0x042fe2000f8e20ff */
[----:B------:R-:W-:Y:S01]  /*2e40*/  VIADD R2, R2, 0x90 ;  /* 0x0000009002027836 */ /* 0x000fe20000000000 */
[----:B------:R-:W-:Y:S01]  /*2e50*/  SEL R8, R8, RZ, P0 ;  /* 0x000000ff08087207 */ /* 0x000fe20000000000 */
[----:B------:R-:W-:-:S03]  /*2e60*/  VIADD R11, R11, 0x1 ;  /* 0x000000010b0b7836 */ /* 0x000fc60000000000 */
[----:B------:R-:W1:Y:S01]  /*2e70*/  LDS.128 R4, [R4+0x110] ;  /* 0x0001100004047984 */ /* 0x000e620000000c00 */
[----:B------:R-:W-:Y:S02]  /*2e80*/  PRMT R2, RZ, 0x654, R2 ;  /* 0x00000654ff027816 */ /* 0x000fe40000000002 */
[C---:B------:R-:W-:Y:S01]  /*2e90*/  ISETP.NE.AND P1, PT, R11.reuse, 0x2, PT ;  /* 0x000000020b00780c */ /* 0x040fe20003f25270 */
[----:B------:R-:W-:Y:S01]  /*2ea0*/  @!PT LDS RZ, [RZ] ;  /* 0x00000000fffff984 */ /* 0x000fe20000000800 */
[----:B------:R-:W-:Y:S01]  /*2eb0*/  @!PT LDS RZ, [RZ] ;  /* 0x00000000fffff984 */ /* 0x000fe20000000800 */
[----:B------:R-:W-:Y:S01]  /*2ec0*/  @!PT LDS RZ, [RZ] ;  /* 0x00000000fffff984 */ /* 0x000fe20000000800 */
[----:B------:R-:W-:Y:S01]  /*2ed0*/  @!PT LDS RZ, [RZ] ;  /* 0x00000000fffff984 */ /* 0x000fe20000000800 */
[----:B------:R2:W-:Y:S06]  /*2ee0*/  MEMBAR.ALL.CTA ;  /* 0x0000000000007992 */ /* 0x0005ec0000008000 */
[----:B--2---:R-:W2:Y:S01]  /*2ef0*/  FENCE.VIEW.ASYNC.S ;  /* 0x00000000000073c6 */ /* 0x004ea20000000000 */
[----:B------:R-:W-:Y:S01]  /*2f00*/  SEL R11, R11, RZ, P1 ;  /* 0x000000ff0b0b7207 */ /* 0x000fe20000800000 */
[----:B--2---:R2:W-:Y:S01]  /*2f10*/  SYNCS.ARRIVE.TRANS64.RED.A1T0 RZ, [R2+URZ], RZ ;  /* 0x000000ff02ff79a7 */ /* 0x0045e200081004ff */
[----:B-1----:R-:W-:-:S02]  /*2f20*/  LOP3.LUT P3, RZ, R6, 0x1, RZ, 0xc0, !PT ;  /* 0x0000000106ff7812 */ /* 0x002fc4000786c0ff */
[----:B------:R-:W-:-:S04]  /*2f30*/  SEL R4, RZ, 0x1, P1 ;  /* 0x00000001ff047807 */ /* 0x000fc80000800000 */
[----:B------:R-:W-:Y:S02]  /*2f40*/  LOP3.LUT R10, R10, R4, RZ, 0x3c, !PT ;  /* 0x000000040a0a7212 */ /* 0x000fe400078e3cff */
[----:B--2---:R-:W-:-:S04]  /*2f50*/  SEL R2, RZ, 0x1, P0 ;  /* 0x00000001ff027807 */ /* 0x004fc80000000000 */
[----:B------:R-:W-:Y:S01]  /*2f60*/  LOP3.LUT R9, R9, R2, RZ, 0x3c, !PT ;  /* 0x0000000209097212 */ /* 0x000fe200078e3cff */
[----:B------:R-:W-:Y:S06]  /*2f70*/  @P3 BRA `(.L_x_52) ;  /* 0xfffffffc002c3947 */ /* 0x000fec000383ffff */
[----:B------:R-:W-:Y:S01]  /*2f80*/  ULEA UR4, UR5, UR6, 0x3 ;  /* 0x0000000605047291 */ /* 0x000fe2000f8e18ff */
[----:B------:R-:W-:-:S08]  /*2f90*/  SHF.L.U32 R2, R12, 0x1f, RZ ;  /* 0x0000001f0c027819 */ /* 0x000fd000000006ff */
[----:B------:R-:W1:Y:S02]  /*2fa0*/  SYNCS.PHASECHK.TRANS64 P0, [UR4+0x90], R2 ;  /* 0x00009002ff0075a7 */ /* 0x000e640008001004 */
[----:B-1----:R-:W-:Y:S05]  /*2fb0*/  @P0 BRA `(.L_x_53) ;  /* 0x0000000000080947 */ /* 0x002fea0003800000 */
[----:B------:R-:W1:Y:S02]  /*2fc0*/  SYNCS.PHASECHK.TRANS64.TRYWAIT P0, [UR4+0x90], R2 ;  /* 0x00009002ff0075a7 */ /* 0x000e640008001104 */
[----:B-1----:R-:W-:Y:S05]  /*2fd0*/  @!P0 BRA `(.L_x_54) ;  /* 0x0000005400188947 */ /* 0x002fea0003800000 */
.L_x_53:
[----:B------:R-:W-:-:S04]  /*2fe0*/  UIADD3 UR7, UPT, UPT, UR5, 0x1, URZ ;  /* 0x0000000105077890 */ /* 0x000fc8000fffe0ff */
[----:B------:R-:W-:-:S04]  /*2ff0*/  UISETP.NE.AND UP0, UPT, UR7, 0x2, UPT ;  /* 0x000000020700788c */ /* 0x000fc8000bf05270 */
[----:B------:R-:W-:Y:S02]  /*3000*/  USEL UR8, URZ, 0x1, UP0 ;  /* 0x00000001ff087887 */ /* 0x000fe40008000000 */
[----:B------:R-:W-:-:S04]  /*3010*/  USEL UR7, UR7, URZ, UP0 ;  /* 0x000000ff07077287 */ /* 0x000fc80008000000 */
[----:B------:R-:W-:Y:S01]  /*3020*/  ULEA UR7, UR7, UR6, 0x3 ;  /* 0x0000000607077291 */ /* 0x000fe2000f8e18ff */
[----:B-1----:R-:W-:-:S04]  /*3030*/  LOP3.LUT R2, R12, UR8, RZ, 0x3c, !PT ;  /* 0x000000080c027c12 */ /* 0x002fc8000f8e3cff */
[----:B------:R-:W-:-:S04]  /*3040*/  SHF.L.U32 R0, R2, 0x1f, RZ ;  /* 0x0000001f02007819 */ /* 0x000fc800000006ff */
[----:B------:R-:W1:Y:S02]  /*3050*/  SYNCS.PHASECHK.TRANS64 P0, [UR7+0x90], R0 ;  /* 0x00009000ff0075a7 */ /* 0x000e640008001007 */
[----:B-1----:R-:W-:Y:S05]  /*3060*/  @P0 EXIT ;  /* 0x000000000000094d */ /* 0x002fea0003800000 */
[----:B------:R-:W-:Y:S02]  /*3070*/  SHF.L.U32 R2, R2, 0x1f, RZ ;  /* 0x0000001f02027819 */ /* 0x000fe400000006ff */
[----:B------:R-:W-:-:S07]  /*3080*/  MOV R0, UR7 ;  /* 0x0000000700007c02 */ /* 0x000fce0008000f00 */
.L_x_55:
[----:B-1----:R1:W2:Y:S02]  /*3090*/  SYNCS.PHASECHK.TRANS64.TRYWAIT P0, [R0+URZ+0x90], R2 ;  /* 0x00009002000075a7 */ /* 0x0022a400080011ff */
[----:B--2---:R-:W-:Y:S05]  /*30a0*/  @!P0 NANOSLEEP.SYNCS 0x989680 ;  /* 0x009896800000895d */ /* 0x004fea0003900000 */
[----:B------:R-:W2:Y:S02]  /*30b0*/  @!P0 SYNCS.PHASECHK.TRANS64 P0, [R0+URZ+0x90], R2 ;  /* 0x00009002000085a7 */ /* 0x000ea400080010ff */
[----:B--2---:R-:W-:Y:S05]  /*30c0*/  @P0 EXIT ;  /* 0x000000000000094d */ /* 0x004fea0003800000 */
[----:B------:R-:W-:Y:S05]  /*30d0*/  BRA `(.L_x_55) ;  /* 0xfffffffc00ec7947 */ /* 0x000fea000383ffff */
.L_x_48:
[----:B------:R-:W-:Y:S05]  /*30e0*/  BRA.U UP4, `(.L_x_56) ;  /* 0x0000001104d87547 */ /* 0x000fea000b800000 */
[----:B------:R-:W-:Y:S01]  /*30f0*/  UMOV UR4, 0x40 ;  /* 0x0000004000047882 */ /* 0x000fe20000000000 */
[----:B------:R-:W-:Y:S01]  /*3100*/  NOP ;  /* 0x0000000000007918 */ /* 0x000fe20000000000 */
[----:B------:R-:W-:Y:S01]  /*3110*/  ULEA UR5, UR46, UR4, 0x18 ;  /* 0x000000042e057291 */ /* 0x000fe2000f8ec0ff */
[----:B------:R-:W-:Y:S02]  /*3120*/  UMOV UR6, 0x400 ;  /* 0x0000040000067882 */ /* 0x000fe40000000000 */
[----:B------:R-:W-:-:S06]  /*3130*/  ULEA UR6, UR46, UR6, 0x18 ;  /* 0x000000062e067291 */ /* 0x000fcc000f8ec0ff */
[----:B------:R-:W1:Y:S02]  /*3140*/  LDS.U8 R0, [UR5+0x1c] ;  /* 0x00001c05ff007984 */ /* 0x000e640008000000 */
[----:B-1----:R-:W-:-:S13]  /*3150*/  ISETP.NE.AND P0, PT, R0, RZ, PT ;  /* 0x000000ff0000720c */ /* 0x002fda0003f05270 */
[----:B------:R-:W-:Y:S05]  /*3160*/  @P0 BRA `(.L_x_57) ;  /* 0x0000000400080947 */ /* 0x000fea0003800000 */
[----:B------:R-:W-:Y:S02]  /*3170*/  UISETP.NE.U32.AND UP1, UPT, UR47, 0x1, UPT ;  /* 0x000000012f00788c */ /* 0x000fe4000bf25070 */
[----:B------:R-:W-:-:S07]  /*3180*/  UIADD3 UR7, UPT, UPT, UR5, 0x8, URZ ;  /* 0x0000000805077890 */ /* 0x000fce000fffe0ff */
[----:B------:R-:W-:Y:S05]  /*3190*/  BRA.U !UP1, `(.L_x_58) ;  /* 0x00000001099c7547 */ /* 0x000fea000b800000 */
[----:B------:R-:W-:Y:S01]  /*31a0*/  ELECT P0, URZ, PT ;  /* 0x0000000000ff782f */ /* 0x000fe20003800000 */
[----:B------:R-:W-:-:S12]  /*31b0*/  BSSY B0, `(.L_x_58) ;  /* 0x0000025000007945 */ /* 0x000fd80003800000 */
[----:B------:R-:W-:Y:S05]  /*31c0*/  @!P0 BRA `(.L_x_59) ;  /* 0x00000000008c8947 */ /* 0x000fea0003800000 */
[----:B------:R-:W-:-:S05]  /*31d0*/  UMOV UR4, 0x10 ;  /* 0x0000001000047882 */ /* 0x000fca0000000000 */
[----:B------:R-:W-:Y:S04]  /*31e0*/  DEPBAR.LE SB1, 0x36 ;  /* 0x00009d800000791a */ /* 0x000fe80000000000 */
[----:B------:R-:W1:Y:S02]  /*31f0*/  UTCATOMSWS.2CTA.FIND_AND_SET.ALIGN UP0, UR4, UR4 ;  /* 0x00000004000475e3 */ /* 0x000e640008200800 */
[----:B-1----:R-:W-:Y:S01]  /*3200*/  MOV R10, UR4 ;  /* 0x00000004000a7c02 */ /* 0x002fe20008000f00 */
[----:B------:R-:W-:Y:S06]  /*3210*/  BRA.U UP0, `(.L_x_60) ;  /* 0x0000000100187547 */ /* 0x000fec000b800000 */
.L_x_61:
[----:B------:R-:W-:Y:S05]  /*3220*/  NANOSLEEP 0x64 ;  /* 0x000000640000795d */ /* 0x000fea0003800000 */
[----:B------:R-:W-:-:S05]  /*3230*/  UMOV UR4, 0x10 ;  /* 0x0000001000047882 */ /* 0x000fca0000000000 */
[----:B------:R-:W-:Y:S04]  /*3240*/  DEPBAR.LE SB1, 0x36 ;  /* 0x00009d800000791a */ /* 0x000fe80000000000 */
[----:B------:R-:W1:Y:S02]  /*3250*/  UTCATOMSWS.2CTA.FIND_AND_SET.ALIGN UP0, UR4, UR4 ;  /* 0x00000004000475e3 */ /* 0x000e640008200800 */
[----:B-1----:R-:W-:Y:S01]  /*3260*/  MOV R10, UR4 ;  /* 0x00000004000a7c02 */ /* 0x002fe20008000f00 */
[----:B------:R-:W-:Y:S05]  /*3270*/  BRA.U !UP0, `(.L_x_61) ;  /* 0xfffffffd08e87547 */ /* 0x000fea000b83ffff */
.L_x_60:
[----:B------:R-:W1:Y:S01]  /*3280*/  LDS R6, [UR5+0x10] ;  /* 0x00001005ff067984 */ /* 0x000e620008000800 */
[----:B------:R-:W-:Y:S01]  /*3290*/  IMAD.U32 R0, RZ, RZ, UR6 ;  /* 0x00000006ff007e24 */ /* 0x000fe2000f8e00ff */
[----:B------:R-:W-:-:S03]  /*32a0*/  MOV R4, UR48 ;  /* 0x0000003000047c02 */ /* 0x000fc60008000f00 */
[----:B------:R-:W-:Y:S01]  /*32b0*/  VIADD R0, R0, 0x130 ;  /* 0x0000013000007836 */ /* 0x000fe20000000000 */
[----:B-1----:R-:W-:-:S04]  /*32c0*/  SHF.L.U32 R6, R6, 0x1f, RZ ;  /* 0x0000001f06067819 */ /* 0x002fc800000006ff */
[----:B------:R-:W1:Y:S02]  /*32d0*/  SYNCS.PHASECHK.TRANS64.TRYWAIT P0, [UR5+0x8], R6 ;  /* 0x00000806ff0075a7 */ /* 0x000e640008001105 */
[----:B-1----:R-:W-:Y:S05]  /*32e0*/  @P0 BRA `(.L_x_62) ;  /* 0x0000000000080947 */ /* 0x002fea0003800000 */
[----:B------:R-:W1:Y:S02]  /*32f0*/  SYNCS.PHASECHK.TRANS64.TRYWAIT P0, [UR5+0x8], R6 ;  /* 0x00000806ff0075a7 */ /* 0x000e640008001105 */
[----:B-1----:R-:W-:Y:S05]  /*3300*/  @!P0 BRA `(.L_x_63) ;  /* 0x0000005000648947 */ /* 0x002fea0003800000 */
.L_x_62:
[----:B------:R-:W-:Y:S01]  /*3310*/  PRMT R4, R4, 0x654, R0 ;  /* 0x0000065404047816 */ /* 0x000fe20000000000 */
[----:B------:R-:W-:Y:S01]  /*3320*/  HFMA2 R0, -RZ, RZ, 0, 5.9604644775390625e-08 ;  /* 0x00000001ff007431 */ /* 0x000fe200000001ff */
[----:B------:R-:W-:Y:S01]  /*3330*/  UPRMT UR4, UR48, 0x654, UR7 ;  /* 0x0000065430047896 */ /* 0x000fe20008000007 */
[----:B------:R-:W-:Y:S02]  /*3340*/  IMAD.MOV.U32 R8, RZ, RZ, 0xffff ;  /* 0x0000ffffff087424 */ /* 0x000fe400078e00ff */
[----:B-1----:R-:W-:Y:S02]  /*3350*/  IMAD.MOV.U32 R6, RZ, RZ, 0x4 ;  /* 0x00000004ff067424 */ /* 0x002fe400078e00ff */
[----:B------:R-:W-:Y:S01]  /*3360*/  IMAD.SHL.U32 R9, R10, 0x20, RZ ;  /* 0x000000200a097824 */ /* 0x000fe200078e00ff */
[----:B------:R-:W-:Y:S02]  /*3370*/  MOV R5, UR4 ;  /* 0x0000000400057c02 */ /* 0x000fe40008000f00 */
[-C--:B------:R-:W-:Y:S01]  /*3380*/  SHF.L.U32 R8, R8, R10.reuse, RZ ;  /* 0x0000000a08087219 */ /* 0x080fe200000006ff */
[----:B------:R1:W-:Y:S01]  /*3390*/  SYNCS.ARRIVE.TRANS64.RED RZ, [UR4], R6 ;  /* 0x00000006ffff79a7 */ /* 0x0003e20008000404 */
[----:B------:R-:W-:Y:S01]  /*33a0*/  SHF.L.U32 R7, R0, R10, RZ ;  /* 0x0000000a00077219 */ /* 0x000fe200000006ff */
[----:B------:R1:W-:Y:S04]  /*33b0*/  STS [UR6+0x130], R9 ;  /* 0x00013009ff007988 */ /* 0x0003e80008000806 */
[----:B------:R1:W-:Y:S04]  /*33c0*/  STAS [R4.64], R10 ;  /* 0x0000000a04007dbd */ /* 0x0003e8000c0008ff */
[----:B------:R1:W-:Y:S04]  /*33d0*/  ATOMS.OR RZ, [UR5+0x14], R8 ;  /* 0x00001408ffff798c */ /* 0x0003e8000b000005 */
[----:B------:R1:W-:Y:S04]  /*33e0*/  ATOMS.OR RZ, [UR5+0x18], R7 ;  /* 0x00001807ffff798c */ /* 0x0003e8000b000005 */
[----:B------:R1:W-:Y:S02]  /*33f0*/  ATOMS.XOR RZ, [UR5+0x10], R0 ;  /* 0x00001000ffff798c */ /* 0x0003e4000b800005 */
.L_x_59:
[----:B------:R-:W-:Y:S05]  /*3400*/  BSYNC B0 ;  /* 0x0000000000007941 */ /* 0x000fea0003800000 */
.L_x_58:
[----:B------:R-:W-:Y:S05]  /*3410*/  BRA.U UP1, `(.L_x_64) ;  /* 0x00000001016c7547 */ /* 0x000fea000b800000 */
[----:B------:R-:W-:-:S03]  /*3420*/  UMOV UR4, 0xffffffff ;  /* 0xffffffff00047882 */ /* 0x000fc60000000000 */
[----:B------:R-:W-:Y:S05]  /*3430*/  BRA.DIV UR4, `(.L_x_65) ;  /* 0x0000005204307947 */ /* 0x000fea000b800000 */
[----:B------:R-:W-:-:S13]  /*3440*/  ELECT P6, URZ, PT ;  /* 0x0000000000ff782f */ /* 0x000fda00038c0000 */
.L_x_143:
[----:B------:R-:W-:Y:S05]  /*3450*/  @!P6 BRA `(.L_x_64) ;  /* 0x00000000005ce947 */ /* 0x000fea0003800000 */
[----:B-1----:R-:W1:Y:S02]  /*3460*/  LDS R4, [UR5+0x10] ;  /* 0x00001005ff047984 */ /* 0x002e640008000800 */
[----:B-1----:R-:W-:-:S04]  /*3470*/  SHF.L.U32 R4, R4, 0x1f, RZ ;  /* 0x0000001f04047819 */ /* 0x002fc800000006ff */
[----:B------:R-:W1:Y:S02]  /*3480*/  SYNCS.PHASECHK.TRANS64.TRYWAIT P0, [UR5+0x8], R4 ;  /* 0x00000804ff0075a7 */ /* 0x000e640008001105 */
[----:B-1----:R-:W-:Y:S05]  /*3490*/  @P0 BRA `(.L_x_66) ;  /* 0x0000000000080947 */ /* 0x002fea0003800000 */
[----:B------:R-:W1:Y:S02]  /*34a0*/  SYNCS.PHASECHK.TRANS64.TRYWAIT P0, [UR5+0x8], R4 ;  /* 0x00000804ff0075a7 */ /* 0x000e640008001105 */
[----:B-1----:R-:W-:Y:S05]  /*34b0*/  @!P0 BRA `(.L_x_67) ;  /* 0x0000005000308947 */ /* 0x002fea0003800000 */
.L_x_66:
[----:B------:R-:W2:Y:S01]  /*34c0*/  LDS R6, [UR6+0x130] ;  /* 0x00013006ff067984 */ /* 0x000ea20008000800 */
[----:B-1----:R-:W-:Y:S02]  /*34d0*/  HFMA2 R0, -RZ, RZ, 0, 5.9604644775390625e-08 ;  /* 0x00000001ff007431 */ /* 0x002fe400000001ff */
[----:B------:R-:W-:Y:S01]  /*34e0*/  IMAD.MOV.U32 R4, RZ, RZ, 0xffff ;  /* 0x0000ffffff047424 */ /* 0x000fe200078e00ff */
[----:B------:R-:W-:Y:S01]  /*34f0*/  UPRMT UR4, UR48, 0x654, UR7 ;  /* 0x0000065430047896 */ /* 0x000fe20008000007 */
[----:B--2---:R-:W-:-:S03]  /*3500*/  IMAD.SHL.U32 R5, R6, 0x20, RZ ;  /* 0x0000002006057824 */ /* 0x004fc600078e00ff */
[-C--:B------:R-:W-:Y:S02]  /*3510*/  SHF.L.U32 R4, R4, R6.reuse, RZ ;  /* 0x0000000604047219 */ /* 0x080fe400000006ff */
[----:B------:R-:W-:Y:S01]  /*3520*/  SHF.L.U32 R6, R0, R6, RZ ;  /* 0x0000000600067219 */ /* 0x000fe200000006ff */
[----:B------:R2:W-:Y:S04]  /*3530*/  STS [UR6+0x130], R5 ;  /* 0x00013005ff007988 */ /* 0x0005e80008000806 */
[----:B------:R2:W-:Y:S04]  /*3540*/  ATOMS.OR RZ, [UR5+0x14], R4 ;  /* 0x00001404ffff798c */ /* 0x0005e8000b000005 */
[----:B------:R2:W-:Y:S01]  /*3550*/  ATOMS.OR RZ, [UR5+0x18], R6 ;  /* 0x00001806ffff798c */ /* 0x0005e2000b000005 */
[----:B------:R-:W-:Y:S03]  /*3560*/  SYNCS.ARRIVE.TRANS64.RED.A1T0 RZ, [UR4], RZ ;  /* 0x000000ffffff79a7 */ /* 0x000fe60008100404 */
[----:B------:R2:W-:Y:S01]  /*3570*/  ATOMS.XOR RZ, [UR5+0x10], R0 ;  /* 0x00001000ffff798c */ /* 0x0005e2000b800005 */
[----:B------:R-:W-:Y:S05]  /*3580*/  BRA `(.L_x_64) ;  /* 0x0000000000107947 */ /* 0x000fea0003800000 */
.L_x_57:
[----:B------:R-:W-:Y:S02]  /*3590*/  MOV R0, 0xffffffff ;  /* 0xffffffff00007802 */ /* 0x000fe40000000f00 */
[----:B------:R-:W-:-:S03]  /*35a0*/  MOV R4, 0x35d0 ;  /* 0x000035d000047802 */ /* 0x000fc60000000f00 */
[----:B------:R1:W-:Y:S04]  /*35b0*/  STS [UR6+0x130], R0 ;  /* 0x00013000ff007988 */ /* 0x0003e80008000806 */
[----:B-1---5:R-:W-:Y:S05]  /*35c0*/  CALL.REL.NOINC `($__internal_1_$__cuda_sm10x_tcgen05_guardrail_trap_phase_invalid_during_alloc) ;  /* 0x0000005400787944 */ /* 0x022fea0003c00000 */
.L_x_64:
[----:B------:R-:W-:Y:S05]  /*35d0*/  WARPSYNC.ALL ;  /* 0x0000000000007948 */ /* 0x000fea0003800000 */
[----:B------:R-:W3:Y:S01]  /*35e0*/  S2UR UR4, SR_CgaCtaId ;  /* 0x00000000000479c3 */ /* 0x000ee20000008800 */
[----:B------:R-:W-:Y:S01]  /*35f0*/  UMOV UR26, 0x400 ;  /* 0x00000400001a7882 */ /* 0x000fe20000000000 */
[----:B------:R-:W-:-:S06]  /*3600*/  NOP ;  /* 0x0000000000007918 */ /* 0x000fcc0000000000 */
[----:B------:R-:W-:Y:S06]  /*3610*/  BAR.ARV 0x6, 0xa0 ;  /* 0x0182800000007b1d */ /* 0x000fec0000002000 */
[----:B------:R-:W4:Y:S01]  /*3620*/  LDCU UR6, c[0x0][0x38c] ;  /* 0x00007180ff0677ac */ /* 0x000f220008000800 */
[----:B------:R-:W-:Y:S01]  /*3630*/  LOP3.LUT R3, R3, 0xffff, RZ, 0xc0, !PT ;  /* 0x0000ffff03037812 */ /* 0x000fe200078ec0ff */
[----:B-1----:R-:W-:Y:S01]  /*3640*/  IMAD.MOV.U32 R9, RZ, RZ, 0x1 ;  /* 0x00000001ff097424 */ /* 0x002fe200078e00ff */
[----:B------:R-:W-:Y:S01]  /*3650*/  LOP3.LUT R2, R2, 0xffff, RZ, 0xc0, !PT ;  /* 0x0000ffff02027812 */ /* 0x000fe200078ec0ff */
[----:B------:R-:W-:Y:S01]  /*3660*/  IMAD.MOV.U32 R8, RZ, RZ, RZ ;  /* 0x000000ffff087224 */ /* 0x000fe200078e00ff */
[----:B------:R-:W-:Y:S01]  /*3670*/  R2UR UR28, R3 ;  /* 0x00000000031c72ca */ /* 0x000fe200000e0000 */
[----:B------:R-:W-:Y:S01]  /*3680*/  UMOV UR32, URZ ;  /* 0x000000ff00207c82 */ /* 0x000fe20008000000 */
[----:B------:R-:W-:-:S02]  /*3690*/  R2UR UR42, R2 ;  /* 0x00000000022a72ca */ /* 0x000fc400000e0000 */
[----:B------:R-:W-:Y:S01]  /*36a0*/  CS2R R2, SRZ ;  /* 0x0000000000027805 */ /* 0x000fe2000001ff00 */
[----:B------:R-:W-:Y:S01]  /*36b0*/  UMOV UR23, URZ ;  /* 0x000000ff00177c82 */ /* 0x000fe20008000000 */
[----:B---3--:R-:W-:Y:S01]  /*36c0*/  ULEA UR26, UR4, UR26, 0x18 ;  /* 0x0000001a041a7291 */ /* 0x008fe2000f8ec0ff */
[----:B------:R-:W-:Y:S01]  /*36d0*/  UMOV UR22, URZ ;  /* 0x000000ff00167c82 */ /* 0x000fe20008000000 */
[----:B------:R-:W-:Y:S02]  /*36e0*/  UISETP.NE.AND UP3, UPT, UR47, URZ, UPT ;  /* 0x000000ff2f00728c */ /* 0x000fe4000bf65270 */
[----:B------:R-:W-:Y:S02]  /*36f0*/  UIADD3 UR5, UPT, UPT, UR26, 0x4300, URZ ;  /* 0x000043001a057890 */ /* 0x000fe4000fffe0ff */
[----:B------:R-:W-:-:S03]  /*3700*/  UIADD3 UR4, UPT, UPT, UR26, 0xe300, URZ ;  /* 0x0000e3001a047890 */ /* 0x000fc6000fffe0ff */
[----:B--2---:R-:W1:Y:S01]  /*3710*/  LDS R0, [UR26+0x130] ;  /* 0x0001301aff007984 */ /* 0x004e620008000800 */
[----:B----4-:R-:W-:Y:S02]  /*3720*/  UIADD3 UR6, UPT, UPT, UR6, 0x7f, URZ ;  /* 0x0000007f06067890 */ /* 0x010fe4000fffe0ff */
[----:B------:R-:W-:Y:S02]  /*3730*/  USHF.R.U32.HI UR5, URZ, 0x4, UR5 ;  /* 0x00000004ff057899 */ /* 0x000fe40008011605 */
[----:B------:R-:W-:Y:S02]  /*3740*/  USHF.R.S32.HI UR33, URZ, 0x1f, UR6 ;  /* 0x0000001fff217899 */ /* 0x000fe40008011406 */
[----:B------:R-:W-:Y:S02]  /*3750*/  USHF.R.U32.HI UR4, URZ, 0x4, UR4 ;  /* 0x00000004ff047899 */ /* 0x000fe40008011604 */
[----:B------:R-:W-:Y:S02]  /*3760*/  ULEA.HI UR33, UR33, UR6, URZ, 0x7 ;  /* 0x0000000621217291 */ /* 0x000fe4000f8f38ff */
[----:B------:R-:W-:-:S02]  /*3770*/  ULOP3.LUT UR5, UR5, 0x3fff, URZ, 0xc0, !UPT ;  /* 0x00003fff05057892 */ /* 0x000fc4000f8ec0ff */
[----:B------:R-:W-:Y:S02]  /*3780*/  USHF.R.S32.HI UR33, URZ, 0x7, UR33 ;  /* 0x00000007ff217899 */ /* 0x000fe40008011421 */
[----:B------:R-:W-:Y:S02]  /*3790*/  ULOP3.LUT UR30, UR4, 0x3fff, URZ, 0xc0, !UPT ;  /* 0x00003fff041e7892 */ /* 0x000fe4000f8ec0ff */
[----:B------:R-:W-:Y:S01]  /*37a0*/  UISETP.LT.AND UP0, UPT, UR33, 0x1, UPT ;  /* 0x000000012100788c */ /* 0x000fe2000bf01270 */
[----:B------:R-:W-:Y:S01]  /*37b0*/  UMOV UR40, 0x0 ;  /* 0x0000000000287882 */ /* 0x000fe20000000000 */
[----:B------:R-:W-:Y:S01]  /*37c0*/  UMOV UR41, 0x82004a0 ;  /* 0x082004a000297882 */ /* 0x000fe20000000000 */
[----:B------:R-:W-:Y:S02]  /*37d0*/  ULOP3.LUT UR29, UR5, 0x10000, URZ, 0xfc, !UPT ;  /* 0x00010000051d7892 */ /* 0x000fe4000f8efcff */
[----:B------:R-:W-:Y:S02]  /*37e0*/  ULOP3.LUT UR30, UR30, 0x10000, URZ, 0xfc, !UPT ;  /* 0x000100001e1e7892 */ /* 0x000fe4000f8efcff */
[----:B------:R-:W-:Y:S01]  /*37f0*/  USEL UR43, UR33, 0x1, !UP0 ;  /* 0x00000001212b7887 */ /* 0x000fe2000c000000 */
[----:B------:R-:W-:Y:S01]  /*3800*/  UMOV UR38, 0x0 ;  /* 0x0000000000267882 */ /* 0x000fe20000000000 */
[----:B------:R-:W-:Y:S01]  /*3810*/  UMOV UR39, 0x82004a0 ;  /* 0x082004a000277882 */ /* 0x000fe20000000000 */
[----:B------:R-:W-:Y:S01]  /*3820*/  UMOV UR36, 0x0 ;  /* 0x0000000000247882 */ /* 0x000fe20000000000 */
[----:B------:R-:W-:Y:S01]  /*3830*/  UMOV UR37, 0x82004a0 ;  /* 0x082004a000257882 */ /* 0x000fe20000000000 */
[----:B------:R-:W-:Y:S01]  /*3840*/  UMOV UR34, 0x0 ;  /* 0x0000000000227882 */ /* 0x000fe20000000000 */
[----:B------:R-:W-:Y:S01]  /*3850*/  UMOV UR35, 0x82004a0 ;  /* 0x082004a000237882 */ /* 0x000fe20000000000 */
[----:B-1----:R-:W-:-:S15]  /*3860*/  R2UR UR44, R0 ;  /* 0x00000000002c72ca */ /* 0x002fde00000e0000 */
.L_x_75:
[C---:B------:R-:W-:Y:S02]  /*3870*/  LEA R0, R8.reuse, UR26, 0x3 ;  /* 0x0000001a08007c11 */ /* 0x040fe4000f8e18ff */
[----:B------:R-:W-:Y:S02]  /*3880*/  SHF.L.U32 R4, R3, 0x1f, RZ ;  /* 0x0000001f03047819 */ /* 0x000fe400000006ff */
[----:B------:R-:W-:Y:S02]  /*3890*/  LEA R5, R8, UR26, 0x4 ;  /* 0x0000001a08057c11 */ /* 0x000fe4000f8e20ff */
[----:B------:R-:W1:Y:S02]  /*38a0*/  SYNCS.PHASECHK.TRANS64.TRYWAIT P0, [R0+URZ+0x80], R4 ;  /* 0x00008004000075a7 */ /* 0x000e6400080011ff */
[----:B-1-3--:R-:W-:Y:S05]  /*38b0*/  @!P0 BRA `(.L_x_68) ;  /* 0x0000004c00488947 */ /* 0x00afea0003800000 */
.L_x_144:
[----:B-1----:R-:W1:Y:S01]  /*38c0*/  LDS.128 R4, [R5+0x110] ;  /* 0x0001100005047984 */ /* 0x002e620000000c00 */
[----:B------:R-:W-:Y:S02]  /*38d0*/  VIADD R0, R0, 0x90 ;  /* 0x0000009000007836 */ /* 0x000fe40000000000 */
[----:B------:R-:W-:Y:S01]  /*38e0*/  VIADD R8, R8, 0x1 ;  /* 0x0000000108087836 */ /* 0x000fe20000000000 */
[----:B------:R-:W-:Y:S01]  /*38f0*/  @!PT LDS RZ, [RZ] ;  /* 0x00000000fffff984 */ /* 0x000fe20000000800 */
[----:B------:R-:W-:Y:S01]  /*3900*/  @!PT LDS RZ, [RZ] ;  /* 0x00000000fffff984 */ /* 0x000fe20000000800 */
[----:B------:R-:W-:Y:S01]  /*3910*/  @!PT LDS RZ, [RZ] ;  /* 0x00000000fffff984 */ /* 0x000fe20000000800 */
[----:B------:R-:W-:Y:S01]  /*3920*/  @!PT LDS RZ, [RZ] ;  /* 0x00000000fffff984 */ /* 0x000fe20000000800 */
[----:B------:R2:W-:Y:S06]  /*3930*/  MEMBAR.ALL.CTA ;  /* 0x0000000000007992 */ /* 0x0005ec0000008000 */
[----:B--2---:R-:W2:Y:S01]  /*3940*/  FENCE.VIEW.ASYNC.S ;  /* 0x00000000000073c6 */ /* 0x004ea20000000000 */
[----:B------:R-:W-:-:S04]  /*3950*/  PRMT R0, RZ, 0x654, R0 ;  /* 0x00000654ff007816 */ /* 0x000fc80000000000 */
[----:B--2---:R2:W-:Y:S01]  /*3960*/  SYNCS.ARRIVE.TRANS64.RED.A1T0 RZ, [R0+URZ], RZ ;  /* 0x000000ff00ff79a7 */ /* 0x0045e200081004ff */
[----:B-1----:R-:W-:Y:S01]  /*3970*/  LOP3.LUT P1, RZ, R6, 0x1, RZ, 0xc0, !PT ;  /* 0x0000000106ff7812 */ /* 0x002fe2000782c0ff */
[----:B--2---:R-:W-:-:S12]  /*3980*/  BRA.U UP3, `(.L_x_69) ;  /* 0x0000000503087547 */ /* 0x004fd8000b800000 */
[----:B------:R-:W1:Y:S01]  /*3990*/  LDCU UR4, c[0x0][0x38c] ;  /* 0x00007180ff0477ac */ /* 0x000e620008000800 */
[----:B------:R-:W-:Y:S02]  /*39a0*/  PLOP3.LUT P2, PT, PT, PT, PT, 0x80, 0x8 ;  /* 0x000000000008781c */ /* 0x000fe40003f4f070 */
[----:B------:R-:W-:Y:S01]  /*39b0*/  SHF.L.U32 R4, R9, 0x1f, RZ ;  /* 0x0000001f09047819 */ /* 0x000fe200000006ff */
[----:B------:R-:W-:Y:S02]  /*39c0*/  ULEA UR31, UR32, UR26, 0x3 ;  /* 0x0000001a201f7291 */ /* 0x000fe4000f8e18ff */
[----:B------:R-:W-:Y:S02]  /*39d0*/  ULEA UR11, UR32, UR44, 0x6 ;  /* 0x0000002c200b7291 */ /* 0x000fe4000f8e30ff */
[----:B-1----:R-:W-:-:S06]  /*39e0*/  UISETP.GE.AND UP0, UPT, UR4, 0x1, UPT ;  /* 0x000000010400788c */ /* 0x002fcc000bf06270 */
[----:B------:R-:W-:-:S05]  /*39f0*/  PLOP3.LUT P0, PT, PT, PT, UP0, 0x80, 0x8 ;  /* 0x000000000008781c */ /* 0x000fca0003f0f008 */
[----:B------:R-:W-:-:S08]  /*3a00*/  @UP0 ULEA UR4, UR23, UR26, 0x3 ;  /* 0x0000001a17040291 */ /* 0x000fd0000f8e18ff */
[----:B------:R-:W-:-:S04]  /*3a10*/  @P0 SHF.L.U32 R0, R2, 0x1f, RZ ;  /* 0x0000001f02000819 */ /* 0x000fc800000006ff */
[----:B------:R1:W2:Y:S01]  /*3a20*/  @P0 SYNCS.PHASECHK.TRANS64.TRYWAIT P2, [UR4], R0 ;  /* 0x00000000ff0005a7 */ /* 0x0002a20008041104 */
[----:B------:R-:W3:Y:S02]  /*3a30*/  SYNCS.PHASECHK.TRANS64.TRYWAIT P0, [UR31+0xc0], R4 ;  /* 0x0000c004ff0075a7 */ /* 0x000ee4000800111f */
[----:B-123--:R-:W-:Y:S05]  /*3a40*/  @!P0 BRA `(.L_x_70) ;  /* 0x0000004800f88947 */ /* 0x00efea0003800000 */
.L_x_146:
[----:B------:R-:W-:Y:S01]  /*3a50*/  UMOV UR27, UR22 ;  /* 0x00000016001b7c82 */ /* 0x000fe20008000000 */
[----:B------:R-:W-:Y:S05]  /*3a60*/  BRA.U !UP0, `(.L_x_71) ;  /* 0x0000000108c07547 */ /* 0x000fea000b800000 */
[----:B------:R-:W-:Y:S02]  /*3a70*/  UIADD3 UR27, UPT, UPT, UR43, UR22, URZ ;  /* 0x000000162b1b7290 */ /* 0x000fe4000fffe0ff */
[----:B------:R-:W-:Y:S01]  /*3a80*/  UPLOP3.LUT UP2, UPT, UPT, UPT, UPT, 0x40, 0x4 ;  /* 0x000000000004789c */ /* 0x000fe20003f4e870 */
[----:B------:R-:W-:Y:S01]  /*3a90*/  UMOV UR24, UR33 ;  /* 0x0000002100187c82 */ /* 0x000fe20008000000 */
[----:B------:R-:W-:-:S09]  /*3aa0*/  UMOV UR10, UR23 ;  /* 0x00000017000a7c82 */ /* 0x000fd20008000000 */
.L_x_74:
[----:B--2---:R-:W-:Y:S01]  /*3ab0*/  ULEA UR5, UR10, UR26, 0x3 ;  /* 0x0000001a0a057291 */ /* 0x004fe2000f8e18ff */
[----:B---3--:R-:W-:Y:S11]  /*3ac0*/  @P2 BRA `(.L_x_72) ;  /* 0x00000000000c2947 */ /* 0x008ff60003800000 */
[----:B-1----:R-:W-:Y:S04]  /*3ad0*/  SHF.L.U32 R4, R2, 0x1f, RZ ;  /* 0x0000001f02047819 */ /* 0x002fe800000006ff */
[----:B------:R-:W1:Y:S02]  /*3ae0*/  SYNCS.PHASECHK.TRANS64.TRYWAIT P0, [UR5], R4 ;  /* 0x00000004ff0075a7 */ /* 0x000e640008001105 */
[----:B-1----:R-:W-:Y:S05]  /*3af0*/  @!P0 BRA `(.L_x_73) ;  /* 0x0000004800e48947 */ /* 0x002fea0003800000 */
.L_x_72:
[----:B------:R-:W-:Y:S01]  /*3b00*/  UISETP.NE.AND UP0, UPT, UR24, 0x1, UPT ;  /* 0x000000011800788c */ /* 0x000fe2000bf05270 */
[----:B------:R-:W-:Y:S01]  /*3b10*/  PLOP3.LUT P2, PT, PT, PT, PT, 0x80, 0x8 ;  /* 0x000000000008781c */ /* 0x000fe20003f4f070 */
[----:B------:R-:W-:Y:S02]  /*3b20*/  UIADD3 UR4, UPT, UPT, UR10, 0x1, URZ ;  /* 0x000000010a047890 */ /* 0x000fe4000fffe0ff */
[----:B------:R-:W-:Y:S02]  /*3b30*/  UIADD3 UR25, UPT, UPT, UR5, 0x28, URZ ;  /* 0x0000002805197890 */ /* 0x000fe4000fffe0ff */
[----:B------:R-:W-:Y:S01]  /*3b40*/  UISETP.NE.AND UP1, UPT, UR4, 0x5, UPT ;  /* 0x000000050400788c */ /* 0x000fe2000bf25270 */
[----:B------:R-:W-:Y:S01]  /*3b50*/  PLOP3.LUT P0, PT, PT, PT, UP0, 0x80, 0x8 ;  /* 0x000000000008781c */ /* 0x000fe20003f0f008 */
[----:B------:R-:W-:Y:S02]  /*3b60*/  UIADD3 UR22, UPT, UPT, UR22, 0x1, URZ ;  /* 0x0000000116167890 */ /* 0x000fe4000fffe0ff */
[----:B------:R-:W-:Y:S02]  /*3b70*/  USEL UR6, URZ, 0x1, UP1 ;  /* 0x00000001ff067887 */ /* 0x000fe40008800000 */
[----:B------:R-:W-:Y:S02]  /*3b80*/  USEL UR23, UR4, URZ, UP1 ;  /* 0x000000ff04177287 */ /* 0x000fe40008800000 */
[----:B------:R-:W-:Y:S02]  /*3b90*/  UIADD3 UR24, UPT, UPT, UR24, -0x1, URZ ;  /* 0xffffffff18187890 */ /* 0x000fe4000fffe0ff */
[----:B------:R-:W-:Y:S01]  /*3ba0*/  @UP0 ULEA UR4, UR23, UR26, 0x3 ;  /* 0x0000001a17040291 */ /* 0x000fe2000f8e18ff */
[----:B------:R-:W-:Y:S01]  /*3bb0*/  LOP3.LUT R2, R2, UR6, RZ, 0x3c, !PT ;  /* 0x0000000602027c12 */ /* 0x000fe2000f8e3cff */
[----:B------:R-:W-:Y:S02]  /*3bc0*/  ULEA UR6, UR10, UR30, 0x9 ;  /* 0x0000001e0a067291 */ /* 0x000fe4000f8e48ff */
[----:B------:R-:W-:Y:S01]  /*3bd0*/  UISETP.NE.AND UP0, UPT, UR22, UR27, UPT ;  /* 0x0000001b1600728c */ /* 0x000fe2000bf05270 */
[----:B-1----:R-:W-:Y:S01]  /*3be0*/  @P0 SHF.L.U32 R0, R2, 0x1f, RZ ;  /* 0x0000001f02000819 */ /* 0x002fe200000006ff */
[----:B------:R-:W-:Y:S02]  /*3bf0*/  UIADD3 UR20, UPT, UPT, UR6, 0x2, URZ ;  /* 0x0000000206147890 */ /* 0x000fe4000fffe0ff */
[----:B------:R-:W-:Y:S01]  /*3c00*/  UIADD3 UR16, UPT, UPT, UR6, 0x4, URZ ;  /* 0x0000000406107890 */ /* 0x000fe2000fffe0ff */
[----:B------:R2:W3:Y:S01]  /*3c10*/  @P0 SYNCS.PHASECHK.TRANS64.TRYWAIT P2, [UR4], R0 ;  /* 0x00000000ff0005a7 */ /* 0x0004e20008041104 */
[----:B------:R-:W-:Y:S02]  /*3c20*/  ULEA UR4, UR10, UR29, 0x9 ;  /* 0x0000001d0a047291 */ /* 0x000fe4000f8e48ff */
[----:B------:R-:W-:Y:S02]  /*3c30*/  UIADD3 UR12, UPT, UPT, UR6, 0x6, URZ ;  /* 0x00000006060c7890 */ /* 0x000fe4000fffe0ff */
[----:B------:R-:W-:Y:S02]  /*3c40*/  UIADD3 UR18, UPT, UPT, UR4, 0x2, URZ ;  /* 0x0000000204127890 */ /* 0x000fe4000fffe0ff */
[----:B------:R-:W-:Y:S02]  /*3c50*/  UIADD3 UR14, UPT, UPT, UR4, 0x4, URZ ;  /* 0x00000004040e7890 */ /* 0x000fe4000fffe0ff */
[----:B------:R-:W-:Y:S01]  /*3c60*/  UIADD3 UR8, UPT, UPT, UR4, 0x6, URZ ;  /* 0x0000000604087890 */ /* 0x000fe2000fffe0ff */
[----:B------:R-:W-:Y:S01]  /*3c70*/  UMOV UR7, 0x40004040 ;  /* 0x4000404000077882 */ /* 0x000fe20000000000 */
[----:B------:R-:W-:Y:S01]  /*3c80*/  UMOV UR5, 0x40004040 ;  /* 0x4000404000057882 */ /* 0x000fe20000000000 */
[----:B------:R-:W-:Y:S01]  /*3c90*/  UMOV UR21, 0x40004040 ;  /* 0x4000404000157882 */ /* 0x000fe20000000000 */
[----:B------:R2:W-:Y:S01]  /*3ca0*/  UTCIMMA.2CTA gdesc[UR4], gdesc[UR6], tmem[UR11], tmem[UR40], idesc[UR41], UP2 ;  /* 0x00ff2806040075ea */ /* 0x0005e2000920010b */
[----:B------:R-:W-:Y:S01]  /*3cb0*/  UPLOP3.LUT UP2, UPT, UPT, UPT, UPT, 0x80, 0x8 ;  /* 0x000000000008789c */ /* 0x000fe20003f4f070 */
[----:B------:R-:W-:Y:S01]  /*3cc0*/  UMOV UR19, 0x40004040 ;  /* 0x4000404000137882 */ /* 0x000fe20000000000 */
[----:B------:R-:W-:Y:S01]  /*3cd0*/  UMOV UR17, 0x40004040 ;  /* 0x4000404000117882 */ /* 0x000fe20000000000 */
[----:B------:R2:W-:Y:S01]  /*3ce0*/  UTCIMMA.2CTA gdesc[UR18], gdesc[UR20], tmem[UR11], tmem[UR38], idesc[UR39], UPT ;  /* 0x00ff2614120075ea */ /* 0x0005e2000ba0010b */
[----:B------:R-:W-:Y:S01]  /*3cf0*/  UMOV UR15, 0x40004040 ;  /* 0x40004040000f7882 */ /* 0x000fe20000000000 */
[----:B------:R-:W-:Y:S01]  /*3d00*/  UMOV UR13, 0x40004040 ;  /* 0x40004040000d7882 */ /* 0x000fe20000000000 */
[----:B------:R-:W-:Y:S01]  /*3d10*/  UMOV UR9, 0x40004040 ;  /* 0x4000404000097882 */ /* 0x000fe20000000000 */
[----:B------:R2:W-:Y:S01]  /*3d20*/  UTCIMMA.2CTA gdesc[UR14], gdesc[UR16], tmem[UR11], tmem[UR36], idesc[UR37], UPT ;  /* 0x00ff24100e0075ea */ /* 0x0005e2000ba0010b */
[----:B------:R2:W-:Y:S01]  /*3d30*/  UTCIMMA.2CTA gdesc[UR8], gdesc[UR12], tmem[UR11], tmem[UR34], idesc[UR35], UPT ;  /* 0x00ff220c080075ea */ /* 0x0005e2000ba0010b */
[----:B------:R2:W-:Y:S01]  /*3d40*/  UTCBAR.2CTA.MULTICAST [UR25], URZ, UR28 ;  /* 0x000000ff190073e9 */ /* 0x0005e2000820081c */
[----:B------:R-:W-:Y:S01]  /*3d50*/  UMOV UR10, UR23 ;  /* 0x00000017000a7c82 */ /* 0x000fe20008000000 */
[----:B------:R-:W-:Y:S05]  /*3d60*/  BRA.U UP0, `(.L_x_74) ;  /* 0xfffffffd00507547 */ /* 0x000fea000b83ffff */
.L_x_71:
[----:B--2---:R-:W-:Y:S01]  /*3d70*/  UIADD3 UR4, UPT, UPT, UR31, 0xa0, URZ ;  /* 0x000000a01f047890 */ /* 0x004fe2000fffe0ff */
[----:B------:R-:W-:-:S08]  /*3d80*/  UMOV UR22, UR27 ;  /* 0x0000001b00167c82 */ /* 0x000fd00008000000 */
[----:B------:R2:W-:Y:S01]  /*3d90*/  UTCBAR.2CTA.MULTICAST [UR4], URZ, UR42 ;  /* 0x000000ff040073e9 */ /* 0x0005e2000820082a */
[----:B------:R-:W-:Y:S02]  /*3da0*/  NOP ;  /* 0x0000000000007918 */ /* 0x000fe40000000000 */
.L_x_69:
[----:B--2---:R-:W-:Y:S01]  /*3db0*/  UIADD3 UR4, UPT, UPT, UR32, 0x1, URZ ;  /* 0x0000000120047890 */ /* 0x004fe2000fffe0ff */
[----:B------:R-:W-:-:S03]  /*3dc0*/  ISETP.NE.AND P0, PT, R8, 0x2, PT ;  /* 0x000000020800780c */ /* 0x000fc60003f05270 */
[----:B------:R-:W-:Y:S01]  /*3dd0*/  UISETP.NE.AND UP0, UPT, UR4, 0x4, UPT ;  /* 0x000000040400788c */ /* 0x000fe2000bf05270 */
[----:B-1----:R-:W-:Y:S02]  /*3de0*/  SEL R0, RZ, 0x1, P0 ;  /* 0x00000001ff007807 */ /* 0x002fe40000000000 */
[----:B------:R-:W-:Y:S01]  /*3df0*/  SEL R8, R8, RZ, P0 ;  /* 0x000000ff08087207 */ /* 0x000fe20000000000 */
[----:B------:R-:W-:Y:S01]  /*3e00*/  USEL UR5, URZ, 0x1, UP0 ;  /* 0x00000001ff057887 */ /* 0x000fe20008000000 */
[----:B------:R-:W-:Y:S01]  /*3e10*/  LOP3.LUT R3, R3, R0, RZ, 0x3c, !PT ;  /* 0x0000000003037212 */ /* 0x000fe200078e3cff */
[----:B------:R-:W-:-:S04]  /*3e20*/  USEL UR32, UR4, URZ, UP0 ;  /* 0x000000ff04207287 */ /* 0x000fc80008000000 */
[----:B------:R-:W-:Y:S01]  /*3e30*/  LOP3.LUT R9, R9, UR5, RZ, 0x3c, !PT ;  /* 0x0000000509097c12 */ /* 0x000fe2000f8e3cff */
[----:B------:R-:W-:Y:S07]  /*3e40*/  @P1 BRA `(.L_x_75) ;  /* 0xfffffff800881947 */ /* 0x000fee000383ffff */
[----:B------:R-:W1:Y:S01]  /*3e50*/  S2UR UR8, SR_CgaCtaId ;  /* 0x00000000000879c3 */ /* 0x000e620000008800 */
[----:B------:R-:W-:Y:S01]  /*3e60*/  ELECT P0, URZ, PT ;  /* 0x0000000000ff782f */ /* 0x000fe20003800000 */
[----:B------:R-:W-:Y:S01]  /*3e70*/  HFMA2 R0, -RZ, RZ, 0, 5.9604644775390625e-08 ;  /* 0x00000001ff007431 */ /* 0x000fe200000001ff */
[----:B------:R-:W-:-:S05]  /*3e80*/  UMOV UR4, 0x40 ;  /* 0x0000004000047882 */ /* 0x000fca0000000000 */
[----:B------:R-:W-:Y:S01]  /*3e90*/  UVIRTCOUNT.DEALLOC.SMPOOL 0x80 ;  /* 0x000000800000784c */ /* 0x000fe20000000000 */
[----:B------:R-:W-:Y:S02]  /*3ea0*/  UISETP.NE.AND UP1, UPT, UR47, URZ, UPT ;  /* 0x000000ff2f00728c */ /* 0x000fe4000bf25270 */
[----:B-1----:R-:W-:-:S09]  /*3eb0*/  ULEA UR8, UR8, UR4, 0x18 ;  /* 0x0000000408087291 */ /* 0x002fd2000f8ec0ff */
[----:B------:R1:W-:Y:S01]  /*3ec0*/  @P0 STS.U8 [UR8+0x1c], R0 ;  /* 0x00001c00ff000988 */ /* 0x0003e20008000008 */
[----:B------:R-:W-:Y:S05]  /*3ed0*/  BRA.U UP1, `(.L_x_76) ;  /* 0x0000000101a07547 */ /* 0x000fea000b800000 */
[----:B------:R-:W-:Y:S01]  /*3ee0*/  UIADD3 UR7, UPT, UPT, UR26, 0xc0, URZ ;  /* 0x000000c01a077890 */ /* 0x000fe2000fffe0ff */
[----:B------:R-:W-:-:S03]  /*3ef0*/  SHF.L.U32 R2, R9, 0x1f, RZ ;  /* 0x0000001f09027819 */ /* 0x000fc600000006ff */
[----:B------:R-:W-:-:S09]  /*3f00*/  ULEA UR4, UR32, UR7, 0x3 ;  /* 0x0000000720047291 */ /* 0x000fd2000f8e18ff */
[----:B------:R-:W2:Y:S02]  /*3f10*/  SYNCS.PHASECHK.TRANS64.TRYWAIT P0, [UR4], R2 ;  /* 0x00000002ff0075a7 */ /* 0x000ea40008001104 */
[----:B--2---:R-:W-:Y:S05]  /*3f20*/  @!P0 BRA `(.L_x_77) ;  /* 0x0000004400f08947 */ /* 0x004fea0003800000 */
.L_x_149:
        /* <DEDUP_REMOVED lines=9> */
.L_x_151:
        /* <DEDUP_REMOVED lines=9> */
.L_x_153:
[----:B------:R-:W-:-:S04]  /*4050*/  UIADD3 UR4, UPT, UPT, UR4, 0x1, URZ ;  /* 0x0000000104047890 */ /* 0x000fc8000fffe0ff */
[----:B------:R-:W-:-:S04]  /*4060*/  UISETP.NE.AND UP0, UPT, UR4, 0x4, UPT ;  /* 0x000000040400788c */ /* 0x000fc8000bf05270 */
[----:B------:R-:W-:Y:S02]  /*4070*/  USEL UR5, URZ, 0x1, UP0 ;  /* 0x00000001ff057887 */ /* 0x000fe40008000000 */
[----:B------:R-:W-:-:S04]  /*4080*/  USEL UR4, UR4, URZ, UP0 ;  /* 0x000000ff04047287 */ /* 0x000fc80008000000 */
[----:B------:R-:W-:Y:S01]  /*4090*/  ULEA UR4, UR4, UR7, 0x3 ;  /* 0x0000000704047291 */ /* 0x000fe2000f8e18ff */
[----:B------:R-:W-:-:S04]  /*40a0*/  LOP3.LUT R2, R2, UR5, RZ, 0x3c, !PT ;  /* 0x0000000502027c12 */ /* 0x000fc8000f8e3cff */
[----:B------:R-:W-:Y:S01]  /*40b0*/  SHF.L.U32 R2, R2, 0x1f, RZ ;  /* 0x0000001f02027819 */ /* 0x000fe200000006ff */
[----:B-1----:R-:W-:-:S04]  /*40c0*/  IMAD.U32 R0, RZ, RZ, UR4 ;  /* 0x00000004ff007e24 */ /* 0x002fc8000f8e00ff */
[----:B------:R1:W2:Y:S03]  /*40d0*/  SYNCS.PHASECHK.TRANS64.TRYWAIT P0, [R0+URZ], R2 ;  /* 0x00000002000075a7 */ /* 0x0002a600080011ff */
[----:B--2---:R-:W-:Y:S05]  /*40e0*/  @!P0 NANOSLEEP.SYNCS 0x989680 ;  /* 0x009896800000895d */ /* 0x004fea0003900000 */
[----:B------:R-:W2:Y:S02]  /*40f0*/  @!P0 SYNCS.PHASECHK.TRANS64 P0, [R0+URZ], R2 ;  /* 0x00000002000085a7 */ /* 0x000ea400080010ff */
[----:B--2---:R-:W-:Y:S05]  /*4100*/  @P0 BRA `(.L_x_80) ;  /* 0x0000000000200947 */ /* 0x004fea0003800000 */
.L_x_81:
[----:B--2---:R2:W4:Y:S02]  /*4110*/  SYNCS.PHASECHK.TRANS64.TRYWAIT P0, [R0+URZ], R2 ;  /* 0x00000002000075a7 */ /* 0x00452400080011ff */
[----:B----4-:R-:W-:Y:S05]  /*4120*/  @!P0 NANOSLEEP.SYNCS 0x989680 ;  /* 0x009896800000895d */ /* 0x010fea0003900000 */
[----:B------:R-:W4:Y:S02]  /*4130*/  @!P0 SYNCS.PHASECHK.TRANS64 P0, [R0+URZ], R2 ;  /* 0x00000002000085a7 */ /* 0x000f2400080010ff */
[----:B----4-:R-:W-:Y:S05]  /*4140*/  @!P0 BRA `(.L_x_81) ;  /* 0xfffffffc00f08947 */ /* 0x010fea000383ffff */
[----:B------:R-:W-:Y:S05]  /*4150*/  BRA `(.L_x_80) ;  /* 0x00000000000c7947 */ /* 0x000fea0003800000 */
.L_x_76:
[----:B------:R-:W-:-:S04]  /*4160*/  UIADD3 UR4, UPT, UPT, UR26, 0x100, URZ ;  /* 0x000001001a047890 */ /* 0x000fc8000fffe0ff */
[----:B------:R-:W-:-:S09]  /*4170*/  UPRMT UR4, UR48, 0x654, UR4 ;  /* 0x0000065430047896 */ /* 0x000fd20008000004 */
[----:B------:R-:W-:Y:S03]  /*4180*/  SYNCS.ARRIVE.TRANS64.RED.A1T0 RZ, [UR4], RZ ;  /* 0x000000ffffff79a7 */ /* 0x000fe60008100404 */
.L_x_80:
[----:B-12---:R-:W-:Y:S01]  /*4190*/  SHF.L.U32 R2, RZ, 0x1f, RZ ;  /* 0x0000001fff027819 */ /* 0x006fe200000006ff */
[----:B------:R-:W-:Y:S01]  /*41a0*/  UIADD3 UR4, UPT, UPT, UR26, 0x100, URZ ;  /* 0x000001001a047890 */ /* 0x000fe2000fffe0ff */
[----:B------:R-:W-:Y:S02]  /*41b0*/  PLOP3.LUT P0, PT, PT, PT, UP1, 0x80, 0x8 ;  /* 0x000000000008781c */ /* 0x000fe40003f0f018 */
[----:B------:R-:W1:Y:S02]  /*41c0*/  SYNCS.PHASECHK.TRANS64.TRYWAIT P1, [UR26+0x100], R2 ;  /* 0x00010002ff0075a7 */ /* 0x000e64000802111a */
[----:B-1----:R-:W-:Y:S09]  /*41d0*/  @!P1 BRA `(.L_x_82) ;  /* 0x00000044008c9947 */ /* 0x002ff20003800000 */
.L_x_155:
[----:B------:R-:W-:Y:S01]  /*41e0*/  @!UP1 UPRMT UR4, UR48, 0x654, UR4 ;  /* 0x0000065430049896 */ /* 0x000fe20008000004 */
[----:B------:R-:W-:Y:S01]  /*41f0*/  UMOV UR5, 0xffff ;  /* 0x0000ffff00057882 */ /* 0x000fe20000000000 */
[----:B------:R-:W-:-:S07]  /*4200*/  UMOV UR6, 0x1 ;  /* 0x0000000100067882 */ /* 0x000fce0000000000 */
[----:B------:R-:W-:Y:S01]  /*4210*/  @!P0 SYNCS.ARRIVE.TRANS64.RED.A1T0 RZ, [UR4], RZ ;  /* 0x000000ffffff89a7 */ /* 0x000fe20008100404 */
[----:B------:R-:W-:Y:S01]  /*4220*/  NOP ;  /* 0x0000000000007918 */ /* 0x000fe20000000000 */
[----:B-1----:R-:W1:Y:S01]  /*4230*/  LDS R0, [UR8+0x14] ;  /* 0x00001408ff007984 */ /* 0x002e620008000800 */
[----:B------:R-:W-:-:S04]  /*4240*/  ULOP3.LUT UR4, UR44, 0xffff, URZ, 0xc0, !UPT ;  /* 0x0000ffff2c047892 */ /* 0x000fc8000f8ec0ff */
[----:B------:R-:W-:-:S04]  /*4250*/  USHF.R.U32.HI UR4, URZ, 0x5, UR4 ;  /* 0x00000005ff047899 */ /* 0x000fc80008011604 */
[----:B------:R-:W-:Y:S02]  /*4260*/  USHF.L.U32 UR5, UR5, UR4, URZ ;  /* 0x0000000405057299 */ /* 0x000fe400080006ff */
[----:B------:R-:W-:-:S04]  /*4270*/  USHF.L.U32 UR4, UR6, UR4, URZ ;  /* 0x0000000406047299 */ /* 0x000fc800080006ff */
[----:B-1----:R-:W-:-:S04]  /*4280*/  LOP3.LUT R0, R0, UR5, RZ, 0xc0, !PT ;  /* 0x0000000500007c12 */ /* 0x002fc8000f8ec0ff */
[----:B------:R-:W-:-:S13]  /*4290*/  ISETP.NE.AND P0, PT, R0, UR5, PT ;  /* 0x0000000500007c0c */ /* 0x000fda000bf05270 */
[----:B------:R-:W-:Y:S05]  /*42a0*/  @P0 BRA `(.L_x_83) ;  /* 0x0000000000580947 */ /* 0x000fea0003800000 */
[----:B------:R-:W1:Y:S02]  /*42b0*/  LDS R0, [UR8+0x18] ;  /* 0x00001808ff007984 */ /* 0x000e640008000800 */
[----:B-1----:R-:W-:-:S04]  /*42c0*/  LOP3.LUT R0, R0, UR4, RZ, 0xc0, !PT ;  /* 0x0000000400007c12 */ /* 0x002fc8000f8ec0ff */
[----:B------:R-:W-:-:S13]  /*42d0*/  ISETP.NE.AND P0, PT, R0, UR4, PT ;  /* 0x0000000400007c0c */ /* 0x000fda000bf05270 */
[----:B------:R-:W-:Y:S05]  /*42e0*/  @P0 BRA `(.L_x_84) ;  /* 0x00000000003c0947 */ /* 0x000fea0003800000 */
[----:B------:R-:W1:Y:S01]  /*42f0*/  S2R R2, SR_LANEID ;  /* 0x0000000000027919 */ /* 0x000e620000000000 */
[----:B------:R-:W-:-:S06]  /*4300*/  ULOP3.LUT UR5, URZ, UR5, URZ, 0x33, !UPT ;  /* 0x00000005ff057292 */ /* 0x000fcc000f8e33ff */
[----:B------:R-:W-:-:S04]  /*4310*/  IMAD.U32 R0, RZ, RZ, UR5 ;  /* 0x00000005ff007e24 */ /* 0x000fc8000f8e00ff */
[----:B------:R2:W4:Y:S02]  /*4320*/  REDUX UR7, R0 ;  /* 0x00000000000773c4 */ /* 0x0005240000000000 */
[----:B------:R1:W-:Y:S01]  /*4330*/  UTCATOMSWS.AND URZ, UR5 ;  /* 0x0000000500ff79e3 */ /* 0x0003e20008000000 */
[----:B--2---:R-:W-:Y:S01]  /*4340*/  LOP3.LUT R0, RZ, UR4, RZ, 0x33, !PT ;  /* 0x00000004ff007c12 */ /* 0x004fe2000f8e33ff */
[----:B------:R-:W-:Y:S02]  /*4350*/  VOTEU.ANY UR4, UPT, PT ;  /* 0x0000000000047886 */ /* 0x000fe400038e0100 */
[----:B------:R-:W-:Y:S02]  /*4360*/  UFLO.U32 UR4, UR4 ;  /* 0x00000004000472bd */ /* 0x000fe400080e0000 */
[----:B------:R-:W2:Y:S04]  /*4370*/  REDUX UR6, R0 ;  /* 0x00000000000673c4 */ /* 0x000ea80000000000 */
[----:B-1----:R-:W-:-:S02]  /*4380*/  ISETP.EQ.U32.AND P0, PT, R2, UR4, PT ;  /* 0x0000000402007c0c */ /* 0x002fc4000bf02070 */
[----:B----4-:R-:W-:-:S11]  /*4390*/  MOV R2, UR7 ;  /* 0x0000000700027c02 */ /* 0x010fd60008000f00 */
[----:B------:R1:W-:Y:S01]  /*43a0*/  @P0 ATOMS.AND RZ, [UR8+0x14], R2 ;  /* 0x00001402ffff098c */ /* 0x0003e2000a800008 */
[----:B--2---:R-:W-:-:S05]  /*43b0*/  IMAD.U32 R0, RZ, RZ, UR6 ;  /* 0x00000006ff007e24 */ /* 0x004fca000f8e00ff */
[----:B------:R1:W-:Y:S01]  /*43c0*/  @P0 ATOMS.AND RZ, [UR8+0x18], R0 ;  /* 0x00001800ffff098c */ /* 0x0003e2000a800008 */
[----:B------:R-:W-:Y:S05]  /*43d0*/  BRA `(.L_x_85) ;  /* 0x0000000000147947 */ /* 0x000fea0003800000 */
.L_x_84:
[----:B------:R-:W-:Y:S02]  /*43e0*/  MOV R2, 0x4400 ;  /* 0x0000440000027802 */ /* 0x000fe40000000f00 */
[----:B---3-5:R-:W-:Y:S05]  /*43f0*/  CALL.REL.NOINC `($__internal_0_$__cuda_sm10x_tcgen05_guardrail_trap_col_being_dealloced_not_returned_by_alloc) ;  /* 0x0000004400e07944 */ /* 0x028fea0003c00000 */
[----:B------:R-:W-:Y:S05]  /*4400*/  BRA `(.L_x_85) ;  /* 0x0000000000087947 */ /* 0x000fea0003800000 */
.L_x_83:
[----:B------:R-:W-:Y:S02]  /*4410*/  MOV R2, 0x4430 ;  /* 0x0000443000027802 */ /* 0x000fe40000000f00 */
[----:B---3-5:R-:W-:Y:S05]  /*4420*/  CALL.REL.NOINC `($__internal_2_$__cuda_sm10x_tcgen05_guardrail_trap_unallocated_columns_being_dealloced) ;  /* 0x0000004400ec7944 */ /* 0x028fea0003c00000 */
.L_x_85:
[----:B------:R-:W-:Y:S01]  /*4430*/  NOP ;  /* 0x0000000000007918 */ /* 0x000fe20000000000 */
[----:B------:R-:W-:Y:S05]  /*4440*/  EXIT ;  /* 0x000000000000794d */ /* 0x000fea0003800000 */
.L_x_56:
[----:B------:R-:W-:-:S09]  /*4450*/  UISETP.NE.OR UP0, UPT, UR25, 0x3, !UP3 ;  /* 0x000000031900788c */ /* 0x000fd2000df05670 */
[----:B------:R-:W-:Y:S05]  /*4460*/  BRA.U UP0, `(.L_x_86) ;  /* 0x0000000d00b47547 */ /* 0x000fea000b800000 */
[----:B------:R-:W1:Y:S01]  /*4470*/  LDCU UR31, c[0x0][0x370] ;  /* 0x00006e00ff1f77ac */ /* 0x000e620008000800 */
[----:B------:R-:W2:Y:S01]  /*4480*/  LDC.64 R16, c[0x0][0x348] ;  /* 0x0000d200ff107b82 */ /* 0x000ea20000000a00 */
[----:B------:R-:W-:Y:S02]  /*4490*/  HFMA2 R13, -RZ, RZ, 0, 0 ;  /* 0x00000000ff0d7431 */ /* 0x000fe400000001ff */
[----:B------:R-:W-:Y:S01]  /*44a0*/  IMAD.MOV.U32 R15, RZ, RZ, 0x1 ;  /* 0x00000001ff0f7424 */ /* 0x000fe200078e00ff */
[----:B------:R-:W1:Y:S01]  /*44b0*/  LDCU.128 UR32, c[0x0][0xb10] ;  /* 0x00016200ff2077ac */ /* 0x000e620008000c00 */
[----:B------:R-:W-:Y:S01]  /*44c0*/  IMAD.MOV.U32 R14, RZ, RZ, RZ ;  /* 0x000000ffff0e7224 */ /* 0x000fe200078e00ff */
[----:B------:R-:W-:Y:S01]  /*44d0*/  MOV R7, 0x1000 ;  /* 0x0000100000077802 */ /* 0x000fe20000000f00 */
[----:B------:R-:W3:Y:S01]  /*44e0*/  LDCU UR30, c[0x0][0x374] ;  /* 0x00006e80ff1e77ac */ /* 0x000ee20008000800 */
[----:B------:R-:W4:Y:S01]  /*44f0*/  LDC.64 R2, c[0x0][0x888] ;  /* 0x00022200ff027b82 */ /* 0x000f220000000a00 */
[----:B------:R-:W3:Y:S01]  /*4500*/  LDCU UR15, c[0x0][0xb0c] ;  /* 0x00016180ff0f77ac */ /* 0x000ee20008000800 */
[----:B------:R-:W2:Y:S06]  /*4510*/  LDCU UR40, c[0x0][0xb20] ;  /* 0x00016400ff2877ac */ /* 0x000eac0008000800 */
[----:B------:R-:W4:Y:S01]  /*4520*/  LDC.64 R4, c[0x0][0x890] ;  /* 0x00022400ff047b82 */ /* 0x000f220000000a00 */
[----:B------:R-:W2:Y:S01]  /*4530*/  LDCU UR4, c[0x0][0xb30] ;  /* 0x00016600ff0477ac */ /* 0x000ea20008000800 */
[----:B------:R-:W-:Y:S01]  /*4540*/  UMOV UR21, 0x400 ;  /* 0x0000040000157882 */ /* 0x000fe20000000000 */
[----:B-1----:R-:W-:-:S02]  /*4550*/  UIMAD.WIDE.U32 UR6, UR31, UR32, URZ ;  /* 0x000000201f0672a5 */ /* 0x002fc4000f8e00ff */
[----:B---3--:R-:W-:Y:S02]  /*4560*/  UIMAD.WIDE.U32 UR8, UR30, UR35, URZ ;  /* 0x000000231e0872a5 */ /* 0x008fe4000f8e00ff */
[----:B------:R-:W-:Y:S02]  /*4570*/  ULEA UR21, UR46, UR21, 0x18 ;  /* 0x000000152e157291 */ /* 0x000fe4000f8ec0ff */
[----:B------:R-:W-:Y:S02]  /*4580*/  UPLOP3.LUT UP3, UPT, UPT, UPT, UPT, 0x40, 0x4 ;  /* 0x000000000004789c */ /* 0x000fe40003f6e870 */
[----:B------:R-:W-:Y:S01]  /*4590*/  UIADD3 UR37, UPT, UPT, UR21, 0x58, URZ ;  /* 0x0000005815257890 */ /* 0x000fe2000fffe0ff */
[----:B------:R-:W-:Y:S01]  /*45a0*/  UMOV UR6, UR7 ;  /* 0x0000000700067c82 */ /* 0x000fe20008000000 */
[----:B------:R-:W-:Y:S01]  /*45b0*/  UMOV UR38, UR9 ;  /* 0x0000000900267c82 */ /* 0x000fe20008000000 */
[----:B------:R-:W-:Y:S02]  /*45c0*/  UISETP.GE.AND UP0, UPT, UR42, 0x1, UPT ;  /* 0x000000012a00788c */ /* 0x000fe4000bf06270 */
[----:B------:R-:W-:Y:S01]  /*45d0*/  UISETP.NE.AND UP4, UPT, UR42, 0x1, UPT ;  /* 0x000000012a00788c */ /* 0x000fe2000bf85270 */
[----:B------:R-:W1:Y:S01]  /*45e0*/  LDCU.64 UR22, c[0x0][0xb28] ;  /* 0x00016500ff1677ac */ /* 0x000e620008000a00 */
[----:B------:R-:W-:-:S02]  /*45f0*/  UISETP.NE.AND UP6, UPT, UR15, 0x1, UPT ;  /* 0x000000010f00788c */ /* 0x000fc4000bfc5270 */
[----:B------:R-:W-:Y:S02]  /*4600*/  UISETP.NE.AND UP5, UPT, UR34, 0x1, UPT ;  /* 0x000000012200788c */ /* 0x000fe4000bfa5270 */
[----:B------:R-:W-:Y:S02]  /*4610*/  UIADD3 UR25, UPT, UPT, UR21, 0x50, URZ ;  /* 0x0000005015197890 */ /* 0x000fe4000fffe0ff */
[----:B------:R-:W-:Y:S02]  /*4620*/  UPRMT UR37, UR46, 0x654, UR37 ;  /* 0x000006542e257896 */ /* 0x000fe40008000025 */
[----:B------:R-:W-:Y:S02]  /*4630*/  USHF.R.U32.HI UR39, URZ, UR33, UR6 ;  /* 0x00000021ff277299 */ /* 0x000fe40008011606 */
[----:B--2---:R-:W-:Y:S02]  /*4640*/  USHF.R.U32.HI UR38, URZ, UR40, UR38 ;  /* 0x00000028ff267299 */ /* 0x004fe40008011626 */
[----:B------:R-:W-:-:S11]  /*4650*/  UISETP.NE.AND UP2, UPT, UR4, 0x1, UPT ;  /* 0x000000010400788c */ /* 0x000fd6000bf45270 */
.L_x_95:
[C---:B------:R-:W-:Y:S02]  /*4660*/  LEA R12, R14.reuse, UR21, 0x3 ;  /* 0x000000150e0c7c11 */ /* 0x040fe4000f8e18ff */
[----:B------:R-:W-:Y:S02]  /*4670*/  SHF.L.U32 R0, R13, 0x1f, RZ ;  /* 0x0000001f0d007819 */ /* 0x000fe400000006ff */
[----:B------:R-:W-:Y:S02]  /*4680*/  LEA R8, R14, UR21, 0x4 ;  /* 0x000000150e087c11 */ /* 0x000fe4000f8e20ff */
[----:B--2---:R-:W2:Y:S02]  /*4690*/  SYNCS.PHASECHK.TRANS64.TRYWAIT P0, [R12+URZ+0x80], R0 ;  /* 0x000080000c0075a7 */ /* 0x004ea400080011ff */
[----:B--2---:R-:W-:Y:S05]  /*46a0*/  @!P0 BRA `(.L_x_87) ;  /* 0x0000004000708947 */ /* 0x004fea0003800000 */
.L_x_156:
[----:B------:R-:W3:Y:S01]  /*46b0*/  LDS.128 R8, [R8+0x110] ;  /* 0x0001100008087984 */ /* 0x000ee20000000c00 */
[----:B------:R-:W-:Y:S01]  /*46c0*/  UISETP.GE.AND UP0, UPT, UR42, 0x1, UPT ;  /* 0x000000012a00788c */ /* 0x000fe2000bf06270 */
[----:B------:R-:W-:Y:S01]  /*46d0*/  @!PT LDS RZ, [RZ] ;  /* 0x00000000fffff984 */ /* 0x000fe20000000800 */
[----:B------:R-:W-:Y:S01]  /*46e0*/  @!PT LDS RZ, [RZ] ;  /* 0x00000000fffff984 */ /* 0x000fe20000000800 */
[----:B------:R-:W-:Y:S01]  /*46f0*/  @!PT LDS RZ, [RZ] ;  /* 0x00000000fffff984 */ /* 0x000fe20000000800 */
[----:B------:R-:W-:Y:S01]  /*4700*/  @!PT LDS RZ, [RZ] ;  /* 0x00000000fffff984 */ /* 0x000fe20000000800 */
[----:B------:R1:W-:Y:S06]  /*4710*/  MEMBAR.ALL.CTA ;  /* 0x0000000000007992 */ /* 0x0003ec0000008000 */
[----:B-1----:R-:W1:Y:S01]  /*4720*/  FENCE.VIEW.ASYNC.S ;  /* 0x00000000000073c6 */ /* 0x002e620000000000 */
[----:B---3--:R-:W-:Y:S11]  /*4730*/  LOP3.LUT P0, RZ, R10, 0x1, RZ, 0xc0, !PT ;  /* 0x000000010aff7812 */ /* 0x008ff6000780c0ff */
[----:B------:R-:W-:Y:S02]  /*4740*/  @!UPT UIADD3 URZ, UPT, UPT, URZ, URZ, URZ ;  /* 0x000000fffffff290 */ /* 0x000fe4000fffe0ff */
[----:B-1----:R-:W-:Y:S01]  /*4750*/  VOTEU.ANY UP1, P0 ;  /* 0x0000000000ff7886 */ /* 0x002fe20000020100 */
[----:B------:R-:W-:Y:S11]  /*4760*/  PLOP3.LUT P0, PT, PT, PT, UP1, 0x80, 0x8 ;  /* 0x000000000008781c */ /* 0x000ff60003f0f018 */
[----:B------:R-:W-:Y:S02]  /*4770*/  @!UPT UIADD3 URZ, UPT, UPT, URZ, URZ, URZ ;  /* 0x000000fffffff290 */ /* 0x000fe4000fffe0ff */
[----:B--2---:R-:W-:Y:S02]  /*4780*/  @P0 SHF.R.U32.HI R0, RZ, 0x10, R9 ;  /* 0x00000010ff000819 */ /* 0x004fe40000011609 */
[----:B------:R-:W-:Y:S02]  /*4790*/  @P0 MOV R6, R8 ;  /* 0x0000000800060202 */ /* 0x000fe40000000f00 */
[----:B------:R-:W-:Y:S01]  /*47a0*/  @P0 R2UR UR4, R0 ;  /* 0x00000000000402ca */ /* 0x000fe200000e0000 */
[----:B------:R-:W-:Y:S01]  /*47b0*/  VIADD R0, R12, 0x90 ;  /* 0x000000900c007836 */ /* 0x000fe20000000000 */
[----:B------:R-:W-:Y:S02]  /*47c0*/  @P0 LOP3.LUT R8, R9, 0xffff, RZ, 0xc0, !PT ;  /* 0x0000ffff09080812 */ /* 0x000fe400078ec0ff */
[----:B------:R-:W-:Y:S02]  /*47d0*/  @P0 R2UR UR6, R6 ;  /* 0x00000000060602ca */ /* 0x000fe400000e0000 */
[----:B------:R-:W-:Y:S02]  /*47e0*/  PRMT R0, RZ, 0x654, R0 ;  /* 0x00000654ff007816 */ /* 0x000fe40000000000 */
[----:B------:R-:W-:Y:S02]  /*47f0*/  @P0 R2UR UR5, R8 ;  /* 0x00000000080502ca */ /* 0x000fe400000e0000 */
[----:B------:R1:W-:Y:S03]  /*4800*/  SYNCS.ARRIVE.TRANS64.RED.A1T0 RZ, [R0+URZ], RZ ;  /* 0x000000ff00ff79a7 */ /* 0x0003e600081004ff */
[----:B------:R-:W-:Y:S04]  /*4810*/  @UP1 UMOV UR29, UR4 ;  /* 0x00000004001d1c82 */ /* 0x000fe80008000000 */
[----:B------:R-:W-:Y:S04]  /*4820*/  @UP1 UMOV UR14, UR6 ;  /* 0x00000006000e1c82 */ /* 0x000fe80008000000 */
[----:B------:R-:W-:Y:S01]  /*4830*/  @UP1 UMOV UR13, UR5 ;  /* 0x00000005000d1c82 */ /* 0x000fe20008000000 */
[----:B------:R-:W-:Y:S05]  /*4840*/  BRA.U !UP0, `(.L_x_88) ;  /* 0x0000000108a47547 */ /* 0x000fea000b800000 */
[----:B------:R-:W-:Y:S02]  /*4850*/  UIMAD.WIDE.U32 UR8, UR13, UR35, URZ ;  /* 0x000000230d0872a5 */ /* 0x000fe4000f8e00ff */
[----:B------:R-:W-:Y:S02]  /*4860*/  UIMAD.WIDE.U32 UR10, UR14, UR32, URZ ;  /* 0x000000200e0a72a5 */ /* 0x000fe4000f8e00ff */
[----:B------:R-:W-:Y:S02]  /*4870*/  USEL UR4, UR30, UR38, !UP5 ;  /* 0x000000261e047287 */ /* 0x000fe4000e800000 */
[----:B------:R-:W-:Y:S02]  /*4880*/  USEL UR7, UR31, UR39, !UP6 ;  /* 0x000000271f077287 */ /* 0x000fe4000f000000 */
[----:B------:R-:W-:Y:S02]  /*4890*/  UIMAD.WIDE.U32 UR16, UR4, UR22, URZ ;  /* 0x00000016041072a5 */ /* 0x000fe4000f8e00ff */
[----:B------:R-:W-:Y:S01]  /*48a0*/  UIMAD.WIDE.U32 UR18, UR7, UR22, URZ ;  /* 0x00000016071272a5 */ /* 0x000fe2000f8e00ff */
[----:B------:R-:W-:Y:S02]  /*48b0*/  UMOV UR5, UR9 ;  /* 0x0000000900057c82 */ /* 0x000fe40008000000 */
[----:B------:R-:W-:Y:S03]  /*48c0*/  USHF.R.U32.HI UR6, URZ, UR40, UR5 ;  /* 0x00000028ff067299 */ /* 0x000fe60008011605 */
[----:B------:R-:W-:Y:S01]  /*48d0*/  UMOV UR5, UR11 ;  /* 0x0000000b00057c82 */ /* 0x000fe20008000000 */
[----:B------:R-:W-:Y:S02]  /*48e0*/  USEL UR6, UR13, UR6, !UP5 ;  /* 0x000000060d067287 */ /* 0x000fe4000e800000 */
[----:B------:R-:W-:Y:S02]  /*48f0*/  USHF.R.U32.HI UR8, URZ, UR33, UR5 ;  /* 0x00000021ff087299 */ /* 0x000fe40008011605 */
[----:B------:R-:W-:Y:S01]  /*4900*/  UIMAD.WIDE.U32 UR10, UR6, UR22, URZ ;  /* 0x00000016060a72a5 */ /* 0x000fe2000f8e00ff */
[----:B------:R-:W-:Y:S02]  /*4910*/  UMOV UR5, UR17 ;  /* 0x0000001100057c82 */ /* 0x000fe40008000000 */
[----:B------:R-:W-:Y:S03]  /*4920*/  @UP4 USHF.R.U32.HI UR4, URZ, UR23, UR5 ;  /* 0x00000017ff044299 */ /* 0x000fe60008011605 */
[----:B------:R-:W-:Y:S01]  /*4930*/  UMOV UR5, UR19 ;  /* 0x0000001300057c82 */ /* 0x000fe20008000000 */
[----:B------:R-:W-:Y:S02]  /*4940*/  UIMAD UR4, UR42, UR4, URZ ;  /* 0x000000042a0472a4 */ /* 0x000fe4000f8e02ff */
[----:B------:R-:W-:Y:S02]  /*4950*/  @UP4 USHF.R.U32.HI UR7, URZ, UR23, UR5 ;  /* 0x00000017ff074299 */ /* 0x000fe40008011605 */
[----:B------:R-:W-:Y:S02]  /*4960*/  USEL UR5, UR14, UR8, !UP6 ;  /* 0x000000080e057287 */ /* 0x000fe4000f000000 */
[----:B------:R-:W-:Y:S02]  /*4970*/  UIMAD UR8, UR42, UR7, URZ ;  /* 0x000000072a0872a4 */ /* 0x000fe4000f8e02ff */
[----:B------:R-:W-:Y:S03]  /*4980*/  UISETP.GE.AND UP0, UPT, UR6, UR4, UPT ;  /* 0x000000040600728c */ /* 0x000fe6000bf06270 */
[----:B------:R-:W-:Y:S01]  /*4990*/  UMOV UR4, UR11 ;  /* 0x0000000b00047c82 */ /* 0x000fe20008000000 */
[----:B------:R-:W-:Y:S02]  /*49a0*/  UISETP.GE.OR UP0, UPT, UR5, UR8, UP0 ;  /* 0x000000080500728c */ /* 0x000fe40008706670 */
[----:B------:R-:W-:Y:S02]  /*49b0*/  USHF.R.U32.HI UR4, URZ, UR23, UR4 ;  /* 0x00000017ff047299 */ /* 0x000fe40008011604 */
[----:B------:R-:W-:Y:S02]  /*49c0*/  UIMAD.WIDE.U32 UR8, UR5, UR22, URZ ;  /* 0x00000016050872a5 */ /* 0x000fe4000f8e00ff */
[----:B------:R-:W-:Y:S04]  /*49d0*/  USEL UR10, UR6, UR4, !UP4 ;  /* 0x00000004060a7287 */ /* 0x000fe8000e000000 */
[----:B------:R-:W-:Y:S01]  /*49e0*/  UIADD3 UR11, UPT, UPT, -UR10, URZ, URZ ;  /* 0x000000ff0a0b7290 */ /* 0x000fe2000fffe1ff */
[----:B------:R-:W-:Y:S02]  /*49f0*/  @!UP0 UMOV UR4, UR9 ;  /* 0x0000000900048c82 */ /* 0x000fe40008000000 */
[----:B------:R-:W-:Y:S02]  /*4a00*/  @!UP0 USHF.R.U32.HI UR4, URZ, UR23, UR4 ;  /* 0x00000017ff048299 */ /* 0x000fe40008011604 */
[----:B------:R-:W-:Y:S02]  /*4a10*/  UIMAD UR8, UR42, UR11, UR6 ;  /* 0x0000000b2a0872a4 */ /* 0x000fe4000f8e0206 */
[----:B------:R-:W-:Y:S04]  /*4a20*/  @!UP0 USEL UR4, UR5, UR4, !UP4 ;  /* 0x0000000405048287 */ /* 0x000fe8000e000000 */
[----:B------:R-:W-:Y:S02]  /*4a30*/  @!UP0 UIMAD UR8, UR7, UR8, UR4 ;  /* 0x00000008070882a4 */ /* 0x000fe4000f8e0204 */
[----:B------:R-:W-:Y:S02]  /*4a40*/  @!UP0 UIADD3 UR9, UPT, UPT, UR10, -UR4, URZ ;  /* 0x800000040a098290 */ /* 0x000fe4000fffe0ff */
[----:B------:R-:W-:Y:S02]  /*4a50*/  UIADD3 UR4, UPT, UPT, -UR5, URZ, URZ ;  /* 0x000000ff05047290 */ /* 0x000fe4000fffe1ff */
[----:B------:R-:W-:Y:S02]  /*4a60*/  UIADD3 UR7, UPT, UPT, -UR6, URZ, URZ ;  /* 0x000000ff06077290 */ /* 0x000fe4000fffe1ff */
[----:B------:R-:W-:Y:S02]  /*4a70*/  @!UP0 UIMAD UR6, UR9, UR42, UR5 ;  /* 0x0000002a090682a4 */ /* 0x000fe4000f8e0205 */
[----:B------:R-:W-:Y:S02]  /*4a80*/  UIMAD UR14, UR15, UR4, UR14 ;  /* 0x000000040f0e72a4 */ /* 0x000fe4000f8e020e */
[----:B------:R-:W-:Y:S01]  /*4a90*/  UIMAD UR4, UR34, UR7, UR13 ;  /* 0x00000007220472a4 */ /* 0x000fe2000f8e020d */
[----:B------:R-:W-:Y:S02]  /*4aa0*/  @!UP0 UMOV UR5, UR8 ;  /* 0x0000000800058c82 */ /* 0x000fe40008000000 */
[----:B------:R-:W-:Y:S02]  /*4ab0*/  UIMAD UR14, UR5, UR15, UR14 ;  /* 0x0000000f050e72a4 */ /* 0x000fe4000f8e020e */
[----:B------:R-:W-:Y:S11]  /*4ac0*/  UIMAD UR13, UR6, UR34, UR4 ;  /* 0x00000022060d72a4 */ /* 0x000ff6000f8e0204 */
[----:B------:R-:W-:Y:S01]  /*4ad0*/  @!UPT UIADD3 URZ, UPT, UPT, URZ, URZ, URZ ;  /* 0x000000fffffff290 */ /* 0x000fe2000fffe0ff */
.L_x_88:
[----:B------:R-:W2:Y:S01]  /*4ae0*/  @!UP2 LDCU.128 UR8, c[0x0][0xb10] ;  /* 0x00016200ff08a7ac */ /* 0x000ea20008000c00 */
[C---:B----4-:R-:W-:Y:S02]  /*4af0*/  ISETP.NE.U32.AND P1, PT, R4.reuse, RZ, PT ;  /* 0x000000ff0400720c */ /* 0x050fe40003f25070 */
[----:B------:R-:W-:Y:S02]  /*4b00*/  ISETP.NE.U32.AND P0, PT, R4, RZ, PT ;  /* 0x000000ff0400720c */ /* 0x000fe40003f05070 */
[C---:B------:R-:W-:Y:S02]  /*4b10*/  ISETP.NE.AND.EX P1, PT, R5.reuse, RZ, PT, P1 ;  /* 0x000000ff0500720c */ /* 0x040fe40003f25310 */
[----:B------:R-:W-:Y:S01]  /*4b20*/  ISETP.NE.AND.EX P0, PT, R5, RZ, PT, P0 ;  /* 0x000000ff0500720c */ /* 0x000fe20003f05300 */
[----:B------:R-:W3:Y:S01]  /*4b30*/  @!UP2 LDCU UR5, c[0x0][0xb0c] ;  /* 0x00016180ff05a7ac */ /* 0x000ee20008000800 */
[----:B------:R-:W-:Y:S01]  /*4b40*/  SHF.L.U32 R9, R15, 0x1f, RZ ;  /* 0x0000001f0f097819 */ /* 0x000fe200000006ff */
[----:B------:R-:W-:Y:S02]  /*4b50*/  USHF.L.U32 UR26, UR24, 0x7, URZ ;  /* 0x00000007181a7899 */ /* 0x000fe400080006ff */
[----:B------:R-:W-:Y:S02]  /*4b60*/  USHF.L.U32 UR27, UR20, 0x6, URZ ;  /* 0x00000006141b7899 */ /* 0x000fe400080006ff */
[----:B--2---:R-:W-:Y:S07]  /*4b70*/  UIMAD.WIDE.U32 UR6, UR14, UR8, URZ ;  /* 0x000000080e0672a5 */ /* 0x004fee000f8e00ff */
[----:B------:R-:W-:Y:S01]  /*4b80*/  @!UP2 UMOV UR4, UR7 ;  /* 0x000000070004ac82 */ /* 0x000fe20008000000 */
[----:B---3--:R-:W-:Y:S02]  /*4b90*/  @!UP2 UISETP.NE.AND UP0, UPT, UR5, 0x1, UPT ;  /* 0x000000010500a88c */ /* 0x008fe4000bf05270 */
[----:B------:R-:W-:Y:S02]  /*4ba0*/  @!UP2 USHF.R.U32.HI UR4, URZ, UR9, UR4 ;  /* 0x00000009ff04a299 */ /* 0x000fe40008011604 */
[----:B------:R-:W-:Y:S02]  /*4bb0*/  UIMAD.WIDE.U32 UR6, UR13, UR11, URZ ;  /* 0x0000000b0d0672a5 */ /* 0x000fe4000f8e00ff */
[----:B------:R-:W-:Y:S02]  /*4bc0*/  @!UP2 USEL UR8, UR14, UR4, !UP0 ;  /* 0x000000040e08a287 */ /* 0x000fe4000c000000 */
[----:B------:R-:W-:Y:S03]  /*4bd0*/  @!UP2 UISETP.NE.AND UP0, UPT, UR10, 0x1, UPT ;  /* 0x000000010a00a88c */ /* 0x000fe6000bf05270 */
[----:B------:R-:W-:Y:S02]  /*4be0*/  @!UP2 UMOV UR6, UR7 ;  /* 0x000000070006ac82 */ /* 0x000fe40008000000 */
[----:B------:R-:W2:Y:S02]  /*4bf0*/  @!UP2 LDCU UR4, c[0x0][0xb20] ;  /* 0x00016400ff04a7ac */ /* 0x000ea40008000800 */
[----:B--2---:R-:W-:Y:S04]  /*4c00*/  @!UP2 USHF.R.U32.HI UR6, URZ, UR4, UR6 ;  /* 0x00000004ff06a299 */ /* 0x004fe80008011606 */
[----:B------:R-:W-:Y:S04]  /*4c10*/  @!UP2 USEL UR6, UR13, UR6, !UP0 ;  /* 0x000000060d06a287 */ /* 0x000fe8000c000000 */
[----:B------:R-:W-:Y:S02]  /*4c20*/  @!UP2 UIADD3 UR4, UPT, UPT, -UR8, UR6, URZ ;  /* 0x000000060804a290 */ /* 0x000fe4000fffe1ff */
[----:B------:R-:W-:Y:S02]  /*4c30*/  @!UP2 UIADD3 UR6, UPT, UPT, UR8, -UR6, URZ ;  /* 0x800000060806a290 */ /* 0x000fe4000fffe0ff */
[----:B------:R-:W-:Y:S02]  /*4c40*/  @!UP2 UIMAD UR14, UR4, UR5, UR14 ;  /* 0x00000005040ea2a4 */ /* 0x000fe4000f8e020e */
[----:B------:R-:W-:Y:S01]  /*4c50*/  @!UP2 UIMAD UR13, UR6, UR10, UR13 ;  /* 0x0000000a060da2a4 */ /* 0x000fe2000f8e020d */
[----:B------:R-:W-:Y:S11]  /*4c60*/  BRA.U UP3, `(.L_x_89) ;  /* 0x0000000103107547 */ /* 0x000ff6000b800000 */
[----:B------:R-:W-:Y:S04]  /*4c70*/  MOV R6, UR41 ;  /* 0x0000002900067c02 */ /* 0x000fe80008000f00 */
[----:B------:R-:W-:Y:S04]  /*4c80*/  SHF.L.U32 R6, R6, 0x1f, RZ ;  /* 0x0000001f06067819 */ /* 0x000fe800000006ff */
[----:B------:R-:W2:Y:S02]  /*4c90*/  SYNCS.PHASECHK.TRANS64.TRYWAIT P2, [UR21+0x78], R6 ;  /* 0x00007806ff0075a7 */ /* 0x000ea40008041115 */
[----:B--2---:R-:W-:Y:S05]  /*4ca0*/  @!P2 BRA `(.L_x_90) ;  /* 0x0000003c0004a947 */ /* 0x004fea0003800000 */
.L_x_89:
[----:B------:R-:W-:Y:S05]  /*4cb0*/  @!P1 BRA `(.L_x_91) ;  /* 0x0000000000309947 */ /* 0x000fea0003800000 */
[----:B------:R-:W-:Y:S01]  /*4cc0*/  ISETP.NE.U32.AND P1, PT, R2, RZ, PT ;  /* 0x000000ff0200720c */ /* 0x000fe20003f25070 */
[----:B------:R-:W2:Y:S01]  /*4cd0*/  LDCU.64 UR4, c[0x0][0x358] ;  /* 0x00006b00ff0477ac */ /* 0x000ea20008000a00 */
[----:B------:R-:W-:Y:S02]  /*4ce0*/  IMAD.MOV.U32 R76, RZ, RZ, 0x1 ;  /* 0x00000001ff4c7424 */ /* 0x000fe400078e00ff */
[----:B------:R-:W-:Y:S11]  /*4cf0*/  ISETP.NE.AND.EX P1, PT, R3, RZ, PT, P1 ;  /* 0x000000ff0300720c */ /* 0x000ff60003f25310 */
[----:B------:R-:W-:Y:S02]  /*4d00*/  @!UPT UIADD3 URZ, UPT, UPT, URZ, URZ, URZ ;  /* 0x000000fffffff290 */ /* 0x000fe4000fffe0ff */
[----:B------:R-:W3:Y:S01]  /*4d10*/  @P1 LDC.64 R10, c[0x0][0x888] ;  /* 0x00022200ff0a1b82 */ /* 0x000ee20000000a00 */
[----:B-1----:R-:W-:Y:S04]  /*4d20*/  @P1 IMAD R0, R4, UR36, RZ ;  /* 0x0000002404001c24 */ /* 0x002fe8000f8e02ff */
[----:B---3--:R-:W-:Y:S04]  /*4d30*/  @P1 IMAD.WIDE R10, R0, 0x4, R10 ;  /* 0x00000004000a1825 */ /* 0x008fe800078e020a */
[----:B------:R-:W-:Y:S01]  /*4d40*/  HFMA2 R0, -RZ, RZ, 0, 5.9604644775390625e-08 ;  /* 0x00000001ff007431 */ /* 0x000fe200000001ff */
[----:B--2--5:R2:W5:Y:S04]  /*4d50*/  @P1 LDG.E R40, desc[UR4][R10.64] ;  /* 0x000000040a281981 */ /* 0x024568000c1e1900 */
[----:B------:R-:W-:Y:S01]  /*4d60*/  @!P1 PRMT R76, R0, 0x7610, R76 ;  /* 0x00007610004c9816 */ /* 0x000fe2000000004c */
[----:B--2---:R-:W3:Y:S06]  /*4d70*/  @!P1 LDC R40, c[0x0][0x880] ;  /* 0x00022000ff289b82 */ /* 0x004eec0000000800 */
.L_x_91:
[----:B---3-5:R-:W-:Y:S01]  /*4d80*/  @!P0 ISETP.EQ.AND P1, PT, R40, RZ, PT ;  /* 0x000000ff2800820c */ /* 0x028fe20003f22270 */
[----:B------:R-:W-:Y:S01]  /*4d90*/  @!UPT UIADD3 URZ, UPT, UPT, URZ, URZ, URZ ;  /* 0x000000fffffff290 */ /* 0x000fe2000fffe0ff */
[----:B------:R-:W-:Y:S11]  /*4da0*/  @!P0 BRA `(.L_x_92) ;  /* 0x0000000000188947 */ /* 0x000ff60003800000 */
[----:B------:R-:W-:Y:S02]  /*4db0*/  LOP3.LUT P0, RZ, R76, 0xff, RZ, 0xc0, !PT ;  /* 0x000000ff4cff7812 */ /* 0x000fe4000780c0ff */
[----:B------:R-:W-:Y:S04]  /*4dc0*/  ISETP.NE.U32.AND P1, PT, R2, RZ, PT ;  /* 0x000000ff0200720c */ /* 0x000fe80003f25070 */
[----:B------:R-:W-:Y:S04]  /*4dd0*/  ISETP.NE.AND.EX P1, PT, R3, RZ, PT, P1 ;  /* 0x000000ff0300720c */ /* 0x000fe80003f25310 */
[----:B------:R-:W-:Y:S03]  /*4de0*/  PLOP3.LUT P1, PT, P1, PT, PT, 0x8, 0x80 ;  /* 0x000000000080781c */ /* 0x000fe60000f2e170 */
[----:B------:R-:W-:Y:S11]  /*4df0*/  @P0 ISETP.EQ.AND P1, PT, R40, RZ, PT ;  /* 0x000000ff2800020c */ /* 0x000ff60003f22270 */
[----:B------:R-:W-:Y:S02]  /*4e00*/  @!UPT UIADD3 URZ, UPT, UPT, URZ, URZ, URZ ;  /* 0x000000fffffff290 */ /* 0x000fe4000fffe0ff */
.L_x_92:
[----:B------:R-:W2:Y:S01]  /*4e10*/  SYNCS.PHASECHK.TRANS64.TRYWAIT P2, [UR21+0x60], R9 ;  /* 0x00006009ff0075a7 */ /* 0x000ea20008041115 */
[----:B------:R-:W-:Y:S04]  /*4e20*/  ELECT P0, URZ, PT ;  /* 0x0000000000ff782f */ /* 0x000fe80003800000 */
[----:B------:R-:W-:Y:S11]  /*4e30*/  PLOP3.LUT P1, PT, P1, P0, PT, 0xf2, 0x2f ;  /* 0x00000000002f781c */ /* 0x000ff60000f21e72 */
[----:B------:R-:W-:Y:S02]  /*4e40*/  @!UPT UIADD3 URZ, UPT, UPT, URZ, URZ, URZ ;  /* 0x000000fffffff290 */ /* 0x000fe4000fffe0ff */
[----:B------:R-:W-:Y:S05]  /*4e50*/  @!P1 IADD3 R8, P0, PT, R16, 0x580, RZ ;  /* 0x0000058010089810 */ /* 0x000fea0007f1e0ff */
[----:B-1----:R-:W-:Y:S01]  /*4e60*/  @!P1 IMAD.X R6, RZ, RZ, R17, P0 ;  /* 0x000000ffff069224 */ /* 0x002fe200000e0611 */
[----:B--2---:R-:W-:Y:S07]  /*4e70*/  @!P2 BRA `(.L_x_93) ;  /* 0x0000003800a8a947 */ /* 0x004fee0003800000 */
.L_x_159:
[----:B------:R-:W-:Y:S01]  /*4e80*/  @!P1 R2UR UR5, R8 ;  /* 0x00000000080592ca */ /* 0x000fe200000e0000 */
[----:B------:R-:W-:Y:S01]  /*4e90*/  VOTEU.ALL UP0, P1 ;  /* 0x0000000000ff7886 */ /* 0x000fe20000800000 */
[----:B------:R-:W-:Y:S01]  /*4ea0*/  @!P1 R2UR UR4, R6 ;  /* 0x00000000060492ca */ /* 0x000fe200000e0000 */
[----:B------:R-:W-:Y:S01]  /*4eb0*/  UMOV UR16, 0x0 ;  /* 0x0000000000107882 */ /* 0x000fe20000000000 */
[----:B------:R-:W-:Y:S01]  /*4ec0*/  UMOV UR17, 0x10000000 ;  /* 0x1000000000117882 */ /* 0x000fe20000000000 */
[----:B------:R-:W-:Y:S01]  /*4ed0*/  UMOV UR28, UR36 ;  /* 0x00000024001c7c82 */ /* 0x000fe20008000000 */
[----:B------:R-:W-:Y:S01]  /*4ee0*/  @!UP0 UIADD3 UR24, UPT, UPT, UR21, 0x200, URZ ;  /* 0x0000020015188890 */ /* 0x000fe2000fffe0ff */
[----:B-1----:R-:W-:Y:S01]  /*4ef0*/  @!P1 IMAD.MOV.U32 R0, RZ, RZ, 0x1000 ;  /* 0x00001000ff009424 */ /* 0x002fe200078e00ff */
[----:B------:R-:W-:Y:S01]  /*4f00*/  @!UP0 UIADD3 UR10, UPT, UPT, UR26, 0x40, URZ ;  /* 0x000000401a0a8890 */ /* 0x000fe2000fffe0ff */
[----:B------:R-:W-:Y:S01]  /*4f10*/  VIADD R14, R14, 0x1 ;  /* 0x000000010e0e7836 */ /* 0x000fe20000000000 */
[----:B------:R-:W-:Y:S01]  /*4f20*/  @!UP0 UIADD3 UR8, UPT, UPT, UR21, 0xa00, URZ ;  /* 0x00000a0015088890 */ /* 0x000fe2000fffe0ff */
[----:B------:R-:W-:Y:S02]  /*4f30*/  VOTEU.ALL UP0, P1 ;  /* 0x0000000000ff7886 */ /* 0x000fe40000800000 */
[----:B------:R-:W-:Y:S01]  /*4f40*/  IMAD.U32 R10, RZ, RZ, UR5 ;  /* 0x00000005ff0a7e24 */ /* 0x000fe2000f8e00ff */
[----:B------:R-:W-:Y:S01]  /*4f50*/  UMOV UR9, UR25 ;  /* 0x0000001900097c82 */ /* 0x000fe20008000000 */
[----:B------:R-:W-:Y:S01]  /*4f60*/  IMAD.U32 R11, RZ, RZ, UR4 ;  /* 0x00000004ff0b7e24 */ /* 0x000fe2000f8e00ff */
[----:B------:R-:W-:Y:S01]  /*4f70*/  UMOV UR11, UR27 ;  /* 0x0000001b000b7c82 */ /* 0x000fe20008000000 */
[----:B------:R-:W-:Y:S01]  /*4f80*/  UMOV UR12, UR36 ;  /* 0x00000024000c7c82 */ /* 0x000fe20008000000 */
[----:B------:R-:W-:Y:S01]  /*4f90*/  @!P1 R2UR UR4, R10 ;  /* 0x000000000a0492ca */ /* 0x000fe200000e0000 */
[----:B------:R-:W-:Y:S01]  /*4fa0*/  UPRMT UR6, UR46, 0x654, UR25 ;  /* 0x000006542e067896 */ /* 0x000fe20008000019 */
[----:B------:R-:W-:Y:S11]  /*4fb0*/  @!P1 R2UR UR5, R11 ;  /* 0x000000000b0592ca */ /* 0x000ff600000e0000 */
[----:B------:R-:W-:Y:S02]  /*4fc0*/  @!UPT UIADD3 URZ, UPT, UPT, URZ, URZ, URZ ;  /* 0x000000fffffff290 */ /* 0x000fe4000fffe0ff */
[----:B------:R1:W-:Y:S01]  /*4fd0*/  @!UP0 UTMALDG.3D [UR24], [UR4], desc[UR16] ;  /* 0x00001018040085b4 */ /* 0x0003e20008011000 */
[----:B------:R-:W-:Y:S05]  /*4fe0*/  VOTEU.ALL UP0, P1 ;  /* 0x0000000000ff7886 */ /* 0x000fea0000800000 */
[----:B------:R1:W-:Y:S01]  /*4ff0*/  @!UP0 UTMALDG.3D [UR8], [UR4], desc[UR16] ;  /* 0x00001008040085b4 */ /* 0x0003e20008011000 */
[----:B------:R1:W-:Y:S01]  /*5000*/  @!P1 SYNCS.ARRIVE.TRANS64.RED.A0TR RZ, [UR21+0x50], R0 ;  /* 0x00005000ffff99a7 */ /* 0x0003e20008300415 */
[----:B------:R-:W-:Y:S01]  /*5010*/  SYNCS.ARRIVE.TRANS64.RED.A1T0 RZ, [UR6], RZ ;  /* 0x000000ffffff79a7 */ /* 0x000fe20008100406 */
[----:B------:R-:W2:Y:S02]  /*5020*/  SYNCS.PHASECHK.TRANS64.TRYWAIT P0, [UR21+0x68], R9 ;  /* 0x00006809ff0075a7 */ /* 0x000ea40008001115 */
[----:B-12---:R-:W-:Y:S05]  /*5030*/  @!P0 BRA `(.L_x_94) ;  /* 0x0000003800508947 */ /* 0x006fea0003800000 */
.L_x_161:
[----:B------:R-:W-:Y:S01]  /*5040*/  UIADD3 UR24, UPT, UPT, UR13, UR63, URZ ;  /* 0x0000003f0d187290 */ /* 0x000fe2000fffe0ff */
[----:B------:R-:W-:Y:S01]  /*5050*/  @!P1 IADD3 R6, P0, PT, R16, 0x580, RZ ;  /* 0x0000058010069810 */ /* 0x000fe20007f1e0ff */
[----:B------:R-:W-:Y:S01]  /*5060*/  UPLOP3.LUT UP3, UPT, UPT, UPT, UPT, 0x80, 0x8 ;  /* 0x000000000008789c */ /* 0x000fe20003f6f070 */
[----:B------:R-:W-:Y:S01]  /*5070*/  R2UR UR28, R78 ;  /* 0x000000004e1c72ca */ /* 0x000fe200000e0000 */
[----:B------:R-:W-:Y:S01]  /*5080*/  VOTEU.ALL UP0, P1 ;  /* 0x0000000000ff7886 */ /* 0x000fe20000800000 */
[----:B------:R-:W-:Y:S01]  /*5090*/  @!P1 R2UR UR5, R6 ;  /* 0x00000000060592ca */ /* 0x000fe200000e0000 */
[----:B-1----:R-:W-:Y:S01]  /*50a0*/  @!P1 IMAD.X R0, RZ, RZ, R17, P0 ;  /* 0x000000ffff009224 */ /* 0x002fe200000e0611 */
[----:B------:R-:W-:Y:S01]  /*50b0*/  UMOV UR6, 0x0 ;  /* 0x0000000000067882 */ /* 0x000fe20000000000 */
[----:B------:R-:W-:Y:S01]  /*50c0*/  UMOV UR7, 0x10000000 ;  /* 0x1000000000077882 */ /* 0x000fe20000000000 */
[----:B------:R-:W-:Y:S01]  /*50d0*/  @!UP0 UIADD3 UR18, UPT, UPT, UR26, 0x20, URZ ;  /* 0x000000201a128890 */ /* 0x000fe2000fffe0ff */
[----:B------:R-:W-:Y:S01]  /*50e0*/  ISETP.NE.AND P0, PT, R14, 0x2, PT ;  /* 0x000000020e00780c */ /* 0x000fe20003f05270 */
[----:B------:R-:W-:Y:S01]  /*50f0*/  @!UP0 UIADD3 UR16, UPT, UPT, UR21, 0x1200, URZ ;  /* 0x0000120015108890 */ /* 0x000fe2000fffe0ff */
[----:B------:R-:W-:Y:S01]  /*5100*/  @!P1 R2UR UR4, R0 ;  /* 0x00000000000492ca */ /* 0x000fe200000e0000 */
[----:B------:R-:W-:Y:S01]  /*5110*/  @!UP0 UIADD3 UR17, UPT, UPT, UR21, 0x58, URZ ;  /* 0x0000005815118890 */ /* 0x000fe2000fffe0ff */
[----:B------:R-:W-:Y:S01]  /*5120*/  SEL R0, RZ, 0x1, P0 ;  /* 0x00000001ff007807 */ /* 0x000fe20000000000 */
[----:B------:R-:W-:Y:S01]  /*5130*/  @!UP0 UIADD3 UR10, UPT, UPT, UR26, 0x60, URZ ;  /* 0x000000601a0a8890 */ /* 0x000fe2000fffe0ff */
[----:B------:R-:W-:Y:S01]  /*5140*/  LOP3.LUT R15, R15, 0x1, RZ, 0x3c, !PT ;  /* 0x000000010f0f7812 */ /* 0x000fe200078e3cff */
[----:B------:R-:W-:Y:S01]  /*5150*/  @!UP0 UIADD3 UR8, UPT, UPT, UR21, 0x1a00, URZ ;  /* 0x00001a0015088890 */ /* 0x000fe2000fffe0ff */
[----:B------:R-:W-:Y:S01]  /*5160*/  IMAD.U32 R8, RZ, RZ, UR5 ;  /* 0x00000005ff087e24 */ /* 0x000fe2000f8e00ff */
[----:B------:R-:W-:Y:S01]  /*5170*/  VOTEU.ALL UP0, P1 ;  /* 0x0000000000ff7886 */ /* 0x000fe20000800000 */
[----:B------:R-:W-:Y:S01]  /*5180*/  UMOV UR19, UR27 ;  /* 0x0000001b00137c82 */ /* 0x000fe20008000000 */
[----:B------:R-:W-:Y:S01]  /*5190*/  UMOV UR20, UR36 ;  /* 0x0000002400147c82 */ /* 0x000fe20008000000 */
[----:B------:R-:W-:Y:S01]  /*51a0*/  UMOV UR11, UR27 ;  /* 0x0000001b000b7c82 */ /* 0x000fe20008000000 */
[----:B------:R-:W-:Y:S01]  /*51b0*/  UMOV UR12, UR36 ;  /* 0x00000024000c7c82 */ /* 0x000fe20008000000 */
[----:B------:R-:W-:Y:S01]  /*51c0*/  UMOV UR9, UR17 ;  /* 0x0000001100097c82 */ /* 0x000fe20008000000 */
[----:B------:R-:W-:Y:S01]  /*51d0*/  IMAD.U32 R9, RZ, RZ, UR4 ;  /* 0x00000004ff097e24 */ /* 0x000fe2000f8e00ff */
[----:B------:R-:W-:Y:S01]  /*51e0*/  @!P1 R2UR UR4, R8 ;  /* 0x00000000080492ca */ /* 0x000fe200000e0000 */
[----:B------:R-:W-:Y:S01]  /*51f0*/  UMOV UR36, UR29 ;  /* 0x0000001d00247c82 */ /* 0x000fe20008000000 */
[----:B------:R-:W-:Y:S02]  /*5200*/  LOP3.LUT R13, R13, R0, RZ, 0x3c, !PT ;  /* 0x000000000d0d7212 */ /* 0x000fe400078e3cff */
[----:B------:R-:W-:Y:S02]  /*5210*/  @!P1 R2UR UR5, R9 ;  /* 0x00000000090592ca */ /* 0x000fe400000e0000 */
[----:B------:R-:W-:Y:S11]  /*5220*/  SEL R14, R14, RZ, P0 ;  /* 0x000000ff0e0e7207 */ /* 0x000ff60000000000 */
[----:B------:R1:W-:Y:S01]  /*5230*/  @!UP0 UTMALDG.3D [UR16], [UR4], desc[UR6] ;  /* 0x00000610040085b4 */ /* 0x0003e20008011000 */
[----:B------:R-:W-:Y:S05]  /*5240*/  VOTEU.ALL UP0, P1 ;  /* 0x0000000000ff7886 */ /* 0x000fea0000800000 */
[----:B------:R2:W-:Y:S01]  /*5250*/  @!UP0 UTMALDG.3D [UR8], [UR4], desc[UR6] ;  /* 0x00000608040085b4 */ /* 0x0005e20008011000 */
[----:B------:R2:W-:Y:S01]  /*5260*/  @!P1 SYNCS.ARRIVE.TRANS64.RED.A0TR RZ, [UR21+0x58], R7 ;  /* 0x00005807ffff99a7 */ /* 0x0005e20008300415 */
[----:B------:R-:W-:Y:S01]  /*5270*/  SYNCS.ARRIVE.TRANS64.RED.A1T0 RZ, [UR37], RZ ;  /* 0x000000ffffff79a7 */ /* 0x000fe20008100425 */
[----:B-1----:R-:W-:Y:S01]  /*5280*/  UIADD3 UR20, UPT, UPT, UR14, UR28, URZ ;  /* 0x0000001c0e147290 */ /* 0x002fe2000fffe0ff */
[----:B------:R-:W-:Y:S11]  /*5290*/  BRA.U UP1, `(.L_x_95) ;  /* 0xfffffff101f07547 */ /* 0x000ff6000b83ffff */
[----:B------:R-:W-:-:S04]  /*52a0*/  SHF.L.U32 R2, R15, 0x1f, RZ ;  /* 0x0000001f0f027819 */ /* 0x000fc800000006ff */
[----:B------:R-:W1:Y:S02]  /*52b0*/  SYNCS.PHASECHK.TRANS64.TRYWAIT P0, [UR21+0x60], R2 ;  /* 0x00006002ff0075a7 */ /* 0x000e640008001115 */
[----:B-1----:R-:W-:Y:S05]  /*52c0*/  @!P0 BRA `(.L_x_96) ;  /* 0x0000003400c48947 */ /* 0x002fea0003800000 */
.L_x_163:
[----:B-1----:R-:W-:-:S07]  /*52d0*/  MOV R0, UR21 ;  /* 0x0000001500007c02 */ /* 0x002fce0008000f00 */
.L_x_97:
[----:B-1----:R-:W-:-:S04]  /*52e0*/  SHF.L.U32 R2, R15, 0x1f, RZ ;  /* 0x0000001f0f027819 */ /* 0x002fc800000006ff */
[----:B------:R1:W3:Y:S03]  /*52f0*/  SYNCS.PHASECHK.TRANS64.TRYWAIT P0, [R0+URZ+0x68], R2 ;  /* 0x00006802000075a7 */ /* 0x0002e600080011ff */
[----:B---3--:R-:W-:Y:S05]  /*5300*/  @!P0 NANOSLEEP.SYNCS 0x989680 ;  /* 0x009896800000895d */ /* 0x008fea0003900000 */
[----:B------:R-:W3:Y:S02]  /*5310*/  @!P0 SYNCS.PHASECHK.TRANS64 P0, [R0+URZ+0x68], R2 ;  /* 0x00006802000085a7 */ /* 0x000ee400080010ff */
[----:B--23--:R-:W-:Y:S05]  /*5320*/  @P0 EXIT ;  /* 0x000000000000094d */ /* 0x00cfea0003800000 */
[----:B------:R-:W-:Y:S05]  /*5330*/  BRA `(.L_x_97) ;  /* 0xfffffffc00e87947 */ /* 0x000fea000383ffff */
.L_x_86:
[----:B------:R-:W-:-:S06]  /*5340*/  UISETP.GE.AND UP0, UPT, UR25, 0x4, UPT ;  /* 0x000000041900788c */ /* 0x000fcc000bf06270 */
[----:B------:R-:W-:-:S13]  /*5350*/  PLOP3.LUT P0, PT, PT, PT, UP0, 0x80, 0x8 ;  /* 0x000000000008781c */ /* 0x000fda0003f0f008 */
[----:B------:R-:W-:Y:S05]  /*5360*/  @!P0 EXIT ;  /* 0x000000000000894d */ /* 0x000fea0003800000 */
[----:B------:R-:W-:Y:S01]  /*5370*/  BAR.SYNC.DEFER_BLOCKING 0x6, 0xa0 ;  /* 0x0182800000007b1d */ /* 0x000fe20000010000 */
[----:B------:R-:W-:Y:S01]  /*5380*/  IMAD.SHL.U32 R75, R87, 0x20, RZ ;  /* 0x00000020574b7824 */ /* 0x000fe200078e00ff */
[----:B------:R-:W-:Y:S01]  /*5390*/  CS2R R84, SRZ ;  /* 0x0000000000547805 */ /* 0x000fe2000001ff00 */
[----:B------:R-:W-:Y:S01]  /*53a0*/  IMAD.SHL.U32 R5, R77, 0x200000, RZ ;  /* 0x002000004d057824 */ /* 0x000fe200078e00ff */
[----:B------:R-:W-:Y:S01]  /*53b0*/  CS2R R82, SRZ ;  /* 0x0000000000527805 */ /* 0x000fe2000001ff00 */
[C---:B------:R-:W-:Y:S01]  /*53c0*/  IMAD.U32 R37, R87.reuse, 0x10000, RZ ;  /* 0x0001000057257824 */ /* 0x040fe200078e00ff */
[----:B------:R-:W-:Y:S02]  /*53d0*/  UMOV UR44, 0x400 ;  /* 0x00000400002c7882 */ /* 0x000fe40000000000 */
[----:B------:R-:W1:Y:S01]  /*53e0*/  LDC.64 R72, c[0x0][0x8b0] ;  /* 0x00022c00ff487b82 */ /* 0x000e620000000a00 */
[----:B------:R-:W-:Y:S01]  /*53f0*/  ULEA UR44, UR46, UR44, 0x18 ;  /* 0x0000002c2e2c7291 */ /* 0x000fe2000f8ec0ff */
[----:B------:R-:W-:Y:S01]  /*5400*/  IMAD.SHL.U32 R4, R87, 0x4, RZ ;  /* 0x0000000457047824 */ /* 0x000fe200078e00ff */
[----:B------:R-:W-:Y:S01]  /*5410*/  LOP3.LUT R7, R75, 0x80, RZ, 0xc0, !PT ;  /* 0x000000804b077812 */ /* 0x000fe200078ec0ff */
[----:B------:R-:W-:Y:S01]  /*5420*/  IMAD.SHL.U32 R6, R77, 0x400, RZ ;  /* 0x000004004d067824 */ /* 0x000fe200078e00ff */
[----:B------:R-:W-:Y:S01]  /*5430*/  LOP3.LUT R74, R75, 0xb60, RZ, 0xc0, !PT ;  /* 0x00000b604b4a7812 */ /* 0x000fe200078ec0ff */
[----:B------:R-:W-:Y:S01]  /*5440*/  UIADD3 UR4, UPT, UPT, UR44, 0x2200, URZ ;  /* 0x000022002c047890 */ /* 0x000fe2000fffe0ff */
[----:B------:R-:W-:Y:S01]  /*5450*/  LOP3.LUT R5, R5, 0x200000, RZ, 0xc0, !PT ;  /* 0x0020000005057812 */ /* 0x000fe200078ec0ff */
[----:B------:R-:W2:Y:S01]  /*5460*/  LDC.64 R70, c[0x0][0x8a8] ;  /* 0x00022a00ff467b82 */ /* 0x000ea20000000a00 */
[----:B------:R-:W-:Y:S01]  /*5470*/  LOP3.LUT R4, R7, 0x10, R4, 0xf8, !PT ;  /* 0x0000001007047812 */ /* 0x000fe200078ef804 */
[----:B------:R-:W-:Y:S01]  /*5480*/  IMAD.MOV.U32 R36, RZ, RZ, RZ ;  /* 0x000000ffff247224 */ /* 0x000fe200078e00ff */
[----:B------:R-:W-:Y:S01]  /*5490*/  LOP3.LUT R74, R74, 0x400, R6, 0xf8, !PT ;  /* 0x000004004a4a7812 */ /* 0x000fe200078ef806 */
[----:B------:R-:W-:Y:S01]  /*54a0*/  IMAD.MOV.U32 R81, RZ, RZ, RZ ;  /* 0x000000ffff517224 */ /* 0x000fe200078e00ff */
[----:B------:R-:W-:Y:S01]  /*54b0*/  LOP3.LUT R37, R5, 0x400000, R37, 0xf8, !PT ;  /* 0x0040000005257812 */ /* 0x000fe200078ef825 */
[----:B------:R-:W-:Y:S01]  /*54c0*/  IMAD.U32 R86, RZ, RZ, UR4 ;  /* 0x00000004ff567e24 */ /* 0x000fe2000f8e00ff */
[----:B------:R-:W-:Y:S01]  /*54d0*/  LOP3.LUT P0, RZ, R75, 0x80, RZ, 0xc0, !PT ;  /* 0x000000804bff7812 */ /* 0x000fe2000780c0ff */
[----:B------:R-:W3:Y:S01]  /*54e0*/  LDCU UR58, c[0x0][0x370] ;  /* 0x00006e00ff3a77ac */ /* 0x000ee20008000800 */
[----:B------:R-:W4:Y:S01]  /*54f0*/  LDS R0, [UR44+0x130] ;  /* 0x0001302cff007984 */ /* 0x000f220008000800 */
[----:B------:R-:W-:-:S02]  /*5500*/  LOP3.LUT R74, R74, R4, RZ, 0xfc, !PT ;  /* 0x000000044a4a7212 */ /* 0x000fc400078efcff */
[----:B------:R-:W-:Y:S01]  /*5510*/  P2R R4, PR, RZ, 0x1 ;  /* 0x00000001ff047803 */ /* 0x000fe20000000000 */
[----:B------:R-:W1:Y:S01]  /*5520*/  LDCU UR43, c[0x0][0xb0c] ;  /* 0x00016180ff2b77ac */ /* 0x000e620008000800 */
[----:B------:R-:W-:Y:S01]  /*5530*/  LOP3.LUT R87, R87, 0x60, RZ, 0xc0, !PT ;  /* 0x0000006057577812 */ /* 0x000fe200078ec0ff */
[----:B------:R-:W1:Y:S01]  /*5540*/  LDCU UR39, c[0x0][0xb30] ;  /* 0x00016600ff2777ac */ /* 0x000e620008000800 */
[----:B------:R-:W1:Y:S01]  /*5550*/  LDCU.64 UR56, c[0x0][0x888] ;  /* 0x00011100ff3877ac */ /* 0x000e620008000a00 */
[----:B------:R-:W1:Y:S01]  /*5560*/  LDCU.64 UR40, c[0x0][0xb28] ;  /* 0x00016500ff2877ac */ /* 0x000e620008000a00 */
[----:B------:R-:W1:Y:S01]  /*5570*/  LDCU.64 UR60, c[0x0][0x890] ;  /* 0x00011200ff3c77ac */ /* 0x000e620008000a00 */
[----:B------:R-:W1:Y:S01]  /*5580*/  LDCU.128 UR52, c[0x0][0xb10] ;  /* 0x00016200ff3477ac */ /* 0x000e620008000c00 */
[----:B------:R-:W1:Y:S01]  /*5590*/  LDCU UR47, c[0x0][0x374] ;  /* 0x00006e80ff2f77ac */ /* 0x000e620008000800 */
[----:B------:R-:W-:Y:S01]  /*55a0*/  UIADD3 UR62, UPT, UPT, UR44, 0x200, URZ ;  /* 0x000002002c3e7890 */ /* 0x000fe2000fffe0ff */
[----:B-1234-:R-:W-:-:S11]  /*55b0*/  IMAD.IADD R37, R0, 0x1, R37 ;  /* 0x0000000100257824 */ /* 0x01efd600078e0225 */
.L_x_123:
[C---:B------:R-:W-:Y:S02]  /*55c0*/  LEA R3, R81.reuse, UR44, 0x3 ;  /* 0x0000002c51037c11 */ /* 0x040fe4000f8e18ff */
[----:B------:R-:W-:Y:S02]  /*55d0*/  SHF.L.U32 R0, R84, 0x1f, RZ ;  /* 0x0000001f54007819 */ /* 0x000fe400000006ff */
[----:B------:R-:W-:Y:S02]  /*55e0*/  LEA R4, R81, UR44, 0x4 ;  /* 0x0000002c51047c11 */ /* 0x000fe4000f8e20ff */
[----:B-1----:R-:W1:Y:S02]  /*55f0*/  SYNCS.PHASECHK.TRANS64.TRYWAIT P0, [R3+URZ+0x80], R0 ;  /* 0x00008000030075a7 */ /* 0x002e6400080011ff */
[----:B-1----:R-:W-:Y:S05]  /*5600*/  @!P0 BRA `(.L_x_98) ;  /* 0x00000034000c8947 */ /* 0x002fea0003800000 */
.L_x_164:
        /* <DEDUP_REMOVED lines=8> */
[----:B--2---:R-:W-:Y:S11]  /*5690*/  LOP3.LUT P0, RZ, R6, 0x1, RZ, 0xc0, !PT ;  /* 0x0000000106ff7812 */ /* 0x004ff6000780c0ff */
[----:B------:R-:W-:Y:S02]  /*56a0*/  @!UPT UIADD3 URZ, UPT, UPT, URZ, URZ, URZ ;  /* 0x000000fffffff290 */ /* 0x000fe4000fffe0ff */
[----:B---3--:R-:W-:Y:S01]  /*56b0*/  VOTEU.ANY UP1, P0 ;  /* 0x0000000000ff7886 */ /* 0x008fe20000020100 */
[----:B------:R-:W-:Y:S01]  /*56c0*/  PLOP3.LUT P0, PT, PT, PT, UP1, 0x80, 0x8 ;  /* 0x000000000008781c */ /* 0x000fe20003f0f018 */
[----:B------:R-:W-:Y:S11]  /*56d0*/  UP2UR UR45, UPR, URZ, 0x2 ;  /* 0x00000002ff2d7883 */ /* 0x000ff60008000000 */
[----:B------:R-:W-:Y:S01]  /*56e0*/  @!UPT UIADD3 URZ, UPT, UPT, URZ, URZ, URZ ;  /* 0x000000fffffff290 */ /* 0x000fe2000fffe0ff */
[----:B-1----:R-:W-:Y:S02]  /*56f0*/  @P0 SHF.R.U32.HI R0, RZ, 0x10, R5 ;  /* 0x00000010ff000819 */ /* 0x002fe40000011605 */
        /* <DEDUP_REMOVED lines=12> */
[----:B------:R-:W2:Y:S01]  /*57c0*/  LDCU UR12, c[0x0][0xb20] ;  /* 0x00016400ff0c77ac */ /* 0x000ea20008000800 */
[----:B------:R-:W-:Y:S02]  /*57d0*/  UIMAD.WIDE.U32 UR4, UR47, UR55, URZ ;  /* 0x000000372f0472a5 */ /* 0x000fe4000f8e00ff */
[----:B------:R-:W-:Y:S02]  /*57e0*/  UIMAD.WIDE.U32 UR6, UR58, UR52, URZ ;  /* 0x000000343a0672a5 */ /* 0x000fe4000f8e00ff */
[----:B------:R-:W-:Y:S02]  /*57f0*/  UISETP.NE.AND UP0, UPT, UR54, 0x1, UPT ;  /* 0x000000013600788c */ /* 0x000fe4000bf05270 */
[----:B------:R-:W-:Y:S02]  /*5800*/  UIMAD.WIDE.U32 UR8, UR37, UR55, URZ ;  /* 0x00000037250872a5 */ /* 0x000fe4000f8e00ff */
[----:B------:R-:W-:Y:S02]  /*5810*/  UIMAD.WIDE.U32 UR10, UR38, UR52, URZ ;  /* 0x00000034260a72a5 */ /* 0x000fe4000f8e00ff */
[----:B------:R-:W-:Y:S02]  /*5820*/  UISETP.NE.AND UP1, UPT, UR43, 0x1, UPT ;  /* 0x000000012b00788c */ /* 0x000fe4000bf25270 */
[----:B------:R-:W-:Y:S01]  /*5830*/  UISETP.NE.AND UP2, UPT, UR42, 0x1, UPT ;  /* 0x000000012a00788c */ /* 0x000fe2000bf45270 */
[----:B------:R-:W-:Y:S02]  /*5840*/  UMOV UR4, UR5 ;  /* 0x0000000500047c82 */ /* 0x000fe40008000000 */
[----:B--2---:R-:W-:Y:S03]  /*5850*/  USHF.R.U32.HI UR5, URZ, UR12, UR4 ;  /* 0x0000000cff057299 */ /* 0x004fe60008011604 */
[----:B------:R-:W-:Y:S02]  /*5860*/  UMOV UR4, UR7 ;  /* 0x0000000700047c82 */ /* 0x000fe40008000000 */
[----:B------:R-:W-:Y:S02]  /*5870*/  USHF.R.U32.HI UR7, URZ, UR53, UR4 ;  /* 0x00000035ff077299 */ /* 0x000fe40008011604 */
[----:B------:R-:W-:Y:S02]  /*5880*/  USEL UR4, UR47, UR5, !UP0 ;  /* 0x000000052f047287 */ /* 0x000fe4000c000000 */
[----:B------:R-:W-:Y:S01]  /*5890*/  USEL UR7, UR58, UR7, !UP1 ;  /* 0x000000073a077287 */ /* 0x000fe2000c800000 */
[----:B------:R-:W-:Y:S01]  /*58a0*/  UMOV UR5, UR9 ;  /* 0x0000000900057c82 */ /* 0x000fe20008000000 */
[----:B------:R-:W-:Y:S02]  /*58b0*/  UIMAD.WIDE.U32 UR8, UR4, UR40, URZ ;  /* 0x00000028040872a5 */ /* 0x000fe4000f8e00ff */
[----:B------:R-:W-:Y:S03]  /*58c0*/  USHF.R.U32.HI UR6, URZ, UR12, UR5 ;  /* 0x0000000cff067299 */ /* 0x000fe60008011605 */
[----:B------:R-:W-:Y:S01]  /*58d0*/  UMOV UR5, UR11 ;  /* 0x0000000b00057c82 */ /* 0x000fe20008000000 */
[----:B------:R-:W-:Y:S02]  /*58e0*/  UIMAD.WIDE.U32 UR10, UR7, UR40, URZ ;  /* 0x00000028070a72a5 */ /* 0x000fe4000f8e00ff */
[----:B------:R-:W-:Y:S02]  /*58f0*/  USHF.R.U32.HI UR12, URZ, UR53, UR5 ;  /* 0x00000035ff0c7299 */ /* 0x000fe40008011605 */
[----:B------:R-:W-:Y:S01]  /*5900*/  USEL UR6, UR37, UR6, !UP0 ;  /* 0x0000000625067287 */ /* 0x000fe2000c000000 */
[----:B------:R-:W-:Y:S02]  /*5910*/  UMOV UR5, UR9 ;  /* 0x0000000900057c82 */ /* 0x000fe40008000000 */
[----:B------:R-:W-:Y:S01]  /*5920*/  UMOV UR10, UR11 ;  /* 0x0000000b000a7c82 */ /* 0x000fe20008000000 */
[----:B------:R-:W-:Y:S02]  /*5930*/  @UP2 USHF.R.U32.HI UR4, URZ, UR41, UR5 ;  /* 0x00000029ff042299 */ /* 0x000fe40008011605 */
[----:B------:R-:W-:Y:S02]  /*5940*/  @UP2 USHF.R.U32.HI UR7, URZ, UR41, UR10 ;  /* 0x00000029ff072299 */ /* 0x000fe4000801160a */
[----:B------:R-:W-:Y:S02]  /*5950*/  UIMAD UR4, UR42, UR4, URZ ;  /* 0x000000042a0472a4 */ /* 0x000fe4000f8e02ff */
[----:B------:R-:W-:Y:S02]  /*5960*/  UIMAD.WIDE.U32 UR10, UR6, UR40, URZ ;  /* 0x00000028060a72a5 */ /* 0x000fe4000f8e00ff */
[----:B------:R-:W-:Y:S02]  /*5970*/  USEL UR5, UR38, UR12, !UP1 ;  /* 0x0000000c26057287 */ /* 0x000fe4000c800000 */
[----:B------:R-:W-:Y:S02]  /*5980*/  UIMAD UR8, UR42, UR7, URZ ;  /* 0x000000072a0872a4 */ /* 0x000fe4000f8e02ff */
[----:B------:R-:W-:Y:S03]  /*5990*/  UISETP.GE.AND UP0, UPT, UR6, UR4, UPT ;  /* 0x000000040600728c */ /* 0x000fe6000bf06270 */
[----:B------:R-:W-:Y:S01]  /*59a0*/  UMOV UR4, UR11 ;  /* 0x0000000b00047c82 */ /* 0x000fe20008000000 */
[----:B------:R-:W-:Y:S02]  /*59b0*/  UISETP.GE.OR UP0, UPT, UR5, UR8, UP0 ;  /* 0x000000080500728c */ /* 0x000fe40008706670 */
[----:B------:R-:W-:Y:S02]  /*59c0*/  USHF.R.U32.HI UR4, URZ, UR41, UR4 ;  /* 0x00000029ff047299 */ /* 0x000fe40008011604 */
[----:B------:R-:W-:Y:S02]  /*59d0*/  UIMAD.WIDE.U32 UR8, UR5, UR40, URZ ;  /* 0x00000028050872a5 */ /* 0x000fe4000f8e00ff */
[----:B------:R-:W-:Y:S02]  /*59e0*/  USEL UR11, UR6, UR4, !UP2 ;  /* 0x00000004060b7287 */ /* 0x000fe4000d000000 */
[----:B------:R-:W-:Y:S02]  /*59f0*/  UIADD3 UR8, UPT, UPT, -UR5, URZ, URZ ;  /* 0x000000ff05087290 */ /* 0x000fe4000fffe1ff */
[----:B------:R-:W-:Y:S01]  /*5a00*/  UIADD3 UR10, UPT, UPT, -UR11, URZ, URZ ;  /* 0x000000ff0b0a7290 */ /* 0x000fe2000fffe1ff */
[----:B------:R-:W-:Y:S01]  /*5a10*/  @!UP0 UMOV UR4, UR9 ;  /* 0x0000000900048c82 */ /* 0x000fe20008000000 */
[----:B------:R-:W-:Y:S02]  /*5a20*/  UIADD3 UR9, UPT, UPT, -UR6, URZ, URZ ;  /* 0x000000ff06097290 */ /* 0x000fe4000fffe1ff */
[----:B------:R-:W-:Y:S02]  /*5a30*/  @!UP0 USHF.R.U32.HI UR4, URZ, UR41, UR4 ;  /* 0x00000029ff048299 */ /* 0x000fe40008011604 */
[----:B------:R-:W-:Y:S02]  /*5a40*/  UIMAD UR10, UR42, UR10, UR6 ;  /* 0x0000000a2a0a72a4 */ /* 0x000fe4000f8e0206 */
[----:B------:R-:W-:Y:S04]  /*5a50*/  @!UP0 USEL UR4, UR5, UR4, !UP2 ;  /* 0x0000000405048287 */ /* 0x000fe8000d000000 */
[----:B------:R-:W-:Y:S02]  /*5a60*/  @!UP0 UIMAD UR10, UR7, UR10, UR4 ;  /* 0x0000000a070a82a4 */ /* 0x000fe4000f8e0204 */
[----:B------:R-:W-:Y:S02]  /*5a70*/  @!UP0 UIADD3 UR11, UPT, UPT, UR11, -UR4, URZ ;  /* 0x800000040b0b8290 */ /* 0x000fe4000fffe0ff */
[----:B------:R-:W-:Y:S02]  /*5a80*/  UIMAD UR7, UR43, UR8, UR38 ;  /* 0x000000082b0772a4 */ /* 0x000fe4000f8e0226 */
[----:B------:R-:W-:Y:S02]  /*5a90*/  @!UP0 UIMAD UR6, UR11, UR42, UR5 ;  /* 0x0000002a0b0682a4 */ /* 0x000fe4000f8e0205 */
[----:B------:R-:W-:Y:S01]  /*5aa0*/  UIMAD UR4, UR54, UR9, UR37 ;  /* 0x00000009360472a4 */ /* 0x000fe2000f8e0225 */
[----:B------:R-:W-:Y:S02]  /*5ab0*/  @!UP0 UMOV UR5, UR10 ;  /* 0x0000000a00058c82 */ /* 0x000fe40008000000 */
[----:B------:R-:W-:Y:S02]  /*5ac0*/  UIMAD UR38, UR5, UR43, UR7 ;  /* 0x0000002b052672a4 */ /* 0x000fe4000f8e0207 */
[----:B------:R-:W-:Y:S11]  /*5ad0*/  UIMAD UR37, UR6, UR54, UR4 ;  /* 0x00000036062572a4 */ /* 0x000ff6000f8e0204 */
[----:B------:R-:W-:Y:S01]  /*5ae0*/  @!UPT UIADD3 URZ, UPT, UPT, URZ, URZ, URZ ;  /* 0x000000fffffff290 */ /* 0x000fe2000fffe0ff */
.L_x_99:
[----:B------:R-:W-:Y:S01]  /*5af0*/  UISETP.NE.AND UP0, UPT, UR39, 0x1, UPT ;  /* 0x000000012700788c */ /* 0x000fe2000bf05270 */
[----:B------:R-:W-:Y:S01]  /*5b00*/  IADD3 R81, PT, PT, R81, 0x1, RZ ;  /* 0x0000000151517810 */ /* 0x000fe20007ffe0ff */
[----:B------:R-:W-:Y:S02]  /*5b10*/  USHF.L.U32 UR50, UR20, 0x6, URZ ;  /* 0x0000000614327899 */ /* 0x000fe400080006ff */
[----:B------:R-:W-:Y:S07]  /*5b20*/  USHF.L.U32 UR49, UR24, 0x7, URZ ;  /* 0x0000000718317899 */ /* 0x000fee00080006ff */
[----:B------:R-:W2:Y:S01]  /*5b30*/  @!UP0 LDCU.128 UR12, c[0x0][0xb10] ;  /* 0x00016200ff0c87ac */ /* 0x000ea20008000c00 */
[----:B------:R-:W3:Y:S01]  /*5b40*/  @!UP0 LDCU UR5, c[0x0][0xb0c] ;  /* 0x00016180ff0587ac */ /* 0x000ee20008000800 */
[----:B------:R-:W4:Y:S01]  /*5b50*/  @!UP0 LDCU UR10, c[0x0][0xb20] ;  /* 0x00016400ff0a87ac */ /* 0x000f220008000800 */
[----:B--2---:R-:W-:Y:S02]  /*5b60*/  UIMAD.WIDE.U32 UR8, UR38, UR12, URZ ;  /* 0x0000000c260872a5 */ /* 0x004fe4000f8e00ff */
[----:B------:R-:W-:Y:S02]  /*5b70*/  UIMAD.WIDE.U32 UR6, UR37, UR15, URZ ;  /* 0x0000000f250672a5 */ /* 0x000fe4000f8e00ff */
[----:B------:R-:W-:Y:S03]  /*5b80*/  @!UP0 UISETP.NE.AND UP1, UPT, UR14, 0x1, UPT ;  /* 0x000000010e00888c */ /* 0x000fe6000bf25270 */
[----:B------:R-:W-:Y:S01]  /*5b90*/  @!UP0 UMOV UR4, UR9 ;  /* 0x0000000900048c82 */ /* 0x000fe20008000000 */
[----:B---3--:R-:W-:Y:S02]  /*5ba0*/  @!UP0 UISETP.NE.AND UP2, UPT, UR5, 0x1, UPT ;  /* 0x000000010500888c */ /* 0x008fe4000bf45270 */
[----:B------:R-:W-:Y:S01]  /*5bb0*/  @!UP0 USHF.R.U32.HI UR4, URZ, UR13, UR4 ;  /* 0x0000000dff048299 */ /* 0x000fe20008011604 */
[----:B------:R-:W-:Y:S02]  /*5bc0*/  @!UP0 UMOV UR6, UR7 ;  /* 0x0000000700068c82 */ /* 0x000fe40008000000 */
[----:B----4-:R-:W-:Y:S02]  /*5bd0*/  @!UP0 USHF.R.U32.HI UR6, URZ, UR10, UR6 ;  /* 0x0000000aff068299 */ /* 0x010fe40008011606 */
[----:B------:R-:W-:Y:S02]  /*5be0*/  @!UP0 USEL UR7, UR38, UR4, !UP2 ;  /* 0x0000000426078287 */ /* 0x000fe4000d000000 */
[----:B------:R-:W-:Y:S04]  /*5bf0*/  @!UP0 USEL UR6, UR37, UR6, !UP1 ;  /* 0x0000000625068287 */ /* 0x000fe8000c800000 */
[----:B------:R-:W-:Y:S02]  /*5c00*/  @!UP0 UIADD3 UR4, UPT, UPT, -UR7, UR6, URZ ;  /* 0x0000000607048290 */ /* 0x000fe4000fffe1ff */
[----:B------:R-:W-:Y:S02]  /*5c10*/  @!UP0 UIADD3 UR6, UPT, UPT, UR7, -UR6, URZ ;  /* 0x8000000607068290 */ /* 0x000fe4000fffe0ff */
[----:B------:R-:W-:Y:S02]  /*5c20*/  @!UP0 UIMAD UR38, UR4, UR5, UR38 ;  /* 0x00000005042682a4 */ /* 0x000fe4000f8e0226 */
[----:B------:R-:W-:Y:S02]  /*5c30*/  @!UP0 UIMAD UR37, UR6, UR14, UR37 ;  /* 0x0000000e062582a4 */ /* 0x000fe4000f8e0225 */
[----:B------:R-:W-:Y:S09]  /*5c40*/  ULOP3.LUT UP0, URZ, UR62, 0x90, URZ, 0xc0, !UPT ;  /* 0x000000903eff7892 */ /* 0x000ff2000f80c0ff */
[----:B------:R-:W-:Y:S05]  /*5c50*/  BRA.U !UP0, `(.L_x_100) ;  /* 0x0000000108407547 */ /* 0x000fea000b800000 */
[----:B------:R-:W2:Y:S01]  /*5c60*/  LDCU.64 UR8, c[0x4][0x80] ;  /* 0x01001000ff0877ac */ /* 0x000ea20008000a00 */
[----:B------:R-:W-:Y:S01]  /*5c70*/  MOV R3, 0x0 ;  /* 0x0000000000037802 */ /* 0x000fe20000000f00 */
[----:B------:R-:W-:Y:S02]  /*5c80*/  HFMA2 R12, -RZ, RZ, 0, 5.9604644775390625e-08 ;  /* 0x00000001ff0c7431 */ /* 0x000fe400000001ff */
[----:B------:R-:W-:Y:S02]  /*5c90*/  IMAD.MOV.U32 R8, RZ, RZ, 0x70 ;  /* 0x00000070ff087424 */ /* 0x000fe400078e00ff */
[----:B------:R-:W-:Y:S01]  /*5ca0*/  IMAD.MOV.U32 R13, RZ, RZ, RZ ;  /* 0x000000ffff0d7224 */ /* 0x000fe200078e00ff */
[----:B------:R-:W3:Y:S01]  /*5cb0*/  LDCU.64 UR6, c[0x4][0x88] ;  /* 0x01001100ff0677ac */ /* 0x000ee20008000a00 */
[----:B------:R-:W4:Y:S01]  /*5cc0*/  LDC.64 R2, c[0x4][R3] ;  /* 0x0100000003027b82 */ /* 0x000f220000000a00 */
[----:B------:R-:W1:Y:S01]  /*5cd0*/  LDCU.64 UR4, c[0x4][0x8] ;  /* 0x01000100ff0477ac */ /* 0x000e620008000a00 */
[----:B--2---:R-:W-:Y:S01]  /*5ce0*/  MOV R5, UR9 ;  /* 0x0000000900057c02 */ /* 0x004fe20008000f00 */
[----:B------:R-:W-:Y:S01]  /*5cf0*/  IMAD.U32 R4, RZ, RZ, UR8 ;  /* 0x00000008ff047e24 */ /* 0x000fe2000f8e00ff */
[----:B---3--:R-:W-:Y:S01]  /*5d00*/  MOV R7, UR7 ;  /* 0x0000000700077c02 */ /* 0x008fe20008000f00 */
[----:B------:R-:W-:Y:S01]  /*5d10*/  IMAD.U32 R6, RZ, RZ, UR6 ;  /* 0x00000006ff067e24 */ /* 0x000fe2000f8e00ff */
[----:B-1----:R-:W-:Y:S01]  /*5d20*/  MOV R11, UR5 ;  /* 0x00000005000b7c02 */ /* 0x002fe20008000f00 */
[----:B------:R-:W-:Y:S02]  /*5d30*/  IMAD.U32 R10, RZ, RZ, UR4 ;  /* 0x00000004ff0a7e24 */ /* 0x000fe4000f8e00ff */
[----:B------:R-:W-:Y:S07]  /*5d40*/  LEPC R20, `(.L_x_100) ;  /* 0x000000001014794e */ /* 0x000fee0000000000 */
[----:B----45:R-:W-:Y:S05]  /*5d50*/  CALL.ABS.NOINC R2 ;  /* 0x0000000002007343 */ /* 0x030fea0003c00000 */
.L_x_100:
[----:B------:R-:W-:Y:S01]  /*5d60*/  LOP3.LUT P0, RZ, R86, 0x90, RZ, 0xc0, !PT ;  /* 0x0000009056ff7812 */ /* 0x000fe2000780c0ff */
[----:B------:R-:W-:Y:S11]  /*5d70*/  BSSY.RECONVERGENT B6, `(.L_x_101) ;  /* 0x0000013000067945 */ /* 0x000ff60003800200 */
[----:B------:R-:W-:Y:S01]  /*5d80*/  @!UPT UIADD3 URZ, UPT, UPT, URZ, URZ, URZ ;  /* 0x000000fffffff290 */ /* 0x000fe2000fffe0ff */
[----:B------:R-:W-:Y:S05]  /*5d90*/  @!P0 BRA `(.L_x_102) ;  /* 0x0000000000408947 */ /* 0x000fea0003800000 */
        /* <DEDUP_REMOVED lines=16> */
.L_x_102:
[----:B------:R-:W-:Y:S05]  /*5ea0*/  BSYNC.RECONVERGENT B6 ;  /* 0x0000000000067941 */ /* 0x000fea0003800200 */
.L_x_101:
[----:B------:R-:W-:Y:S01]  /*5eb0*/  R2UR UR4, R79 ;  /* 0x000000004f0472ca */ /* 0x000fe200000e0000 */
[----:B------:R-:W-:Y:S01]  /*5ec0*/  UISETP.NE.U32.AND UP0, UPT, UR60, URZ, UPT ;  /* 0x000000ff3c00728c */ /* 0x000fe2000bf05070 */
[----:B------:R-:W-:Y:S02]  /*5ed0*/  ISETP.NE.U32.AND P4, PT, R72, RZ, PT ;  /* 0x000000ff4800720c */ /* 0x000fe40003f85070 */
[----:B------:R-:W-:Y:S01]  /*5ee0*/  ISETP.NE.U32.AND P2, PT, RZ, UR56, PT ;  /* 0x00000038ff007c0c */ /* 0x000fe2000bf45070 */
[----:B------:R-:W-:Y:S01]  /*5ef0*/  UISETP.NE.AND.EX UP1, UPT, UR61, URZ, UPT, UP0 ;  /* 0x000000ff3d00728c */ /* 0x000fe2000bf25300 */
[----:B------:R-:W-:Y:S01]  /*5f00*/  ISETP.NE.AND.EX P4, PT, R73, RZ, PT, P4 ;  /* 0x000000ff4900720c */ /* 0x000fe20003f85340 */
[----:B------:R-:W-:Y:S01]  /*5f10*/  UPLOP3.LUT UP0, UPT, UPT, UPT, UPT, 0x40, 0x4 ;  /* 0x000000000004789c */ /* 0x000fe20003f0e870 */
[----:B------:R-:W-:Y:S05]  /*5f20*/  ISETP.NE.AND.EX P2, PT, RZ, UR57, PT, P2 ;  /* 0x00000039ff007c0c */ /* 0x000fea000bf45320 */
[----:B------:R-:W-:Y:S06]  /*5f30*/  UISETP.NE.AND UP2, UPT, UR4, URZ, UPT ;  /* 0x000000ff0400728c */ /* 0x000fec000bf45270 */
[----:B------:R-:W-:Y:S05]  /*5f40*/  PLOP3.LUT P1, PT, PT, PT, UP2, 0x80, 0x8 ;  /* 0x000000000008781c */ /* 0x000fea0003f2f028 */
[----:B------:R-:W-:Y:S06]  /*5f50*/  @UP2 UPLOP3.LUT UP0, UPT, UPT, UPT, UP1, 0x80, 0x8 ;  /* 0x000000000008289c */ /* 0x000fec0003f0f010 */
[----:B------:R-:W-:Y:S01]  /*5f60*/  PLOP3.LUT P0, PT, PT, PT, UP0, 0x80, 0x8 ;  /* 0x000000000008781c */ /* 0x000fe20003f0f008 */
[----:B------:R-:W-:Y:S01]  /*5f70*/  @!UPT UIADD3 URZ, UPT, UPT, URZ, URZ, URZ ;  /* 0x000000fffffff290 */ /* 0x000fe2000fffe0ff */
[----:B------:R-:W-:Y:S11]  /*5f80*/  BRA.U !UP1, `(.L_x_103) ;  /* 0x00000001093c7547 */ /* 0x000ff6000b800000 */
[----:B------:R-:W-:Y:S01]  /*5f90*/  UISETP.NE.U32.AND UP0, UPT, UR56, URZ, UPT ;  /* 0x000000ff3800728c */ /* 0x000fe2000bf05070 */
[----:B-1----:R-:W-:Y:S01]  /*5fa0*/  HFMA2 R0, -RZ, RZ, 0, 5.9604644775390625e-08 ;  /* 0x00000001ff007431 */ /* 0x002fe200000001ff */
[----:B------:R-:W1:Y:S01]  /*5fb0*/  LDCU.64 UR8, c[0x0][0x358] ;  /* 0x00006b00ff0877ac */ /* 0x000e620008000a00 */
[----:B------:R-:W-:Y:S01]  /*5fc0*/  IMAD.MOV.U32 R76, RZ, RZ, 0x1 ;  /* 0x00000001ff4c7424 */ /* 0x000fe200078e00ff */
[----:B------:R-:W-:Y:S06]  /*5fd0*/  UISETP.NE.AND.EX UP0, UPT, UR57, URZ, UPT, UP0 ;  /* 0x000000ff3900728c */ /* 0x000fec000bf05300 */
[----:B------:R-:W-:Y:S05]  /*5fe0*/  PLOP3.LUT P3, PT, PT, PT, UP0, 0x80, 0x8 ;  /* 0x000000000008781c */ /* 0x000fea0003f6f008 */
[----:B------:R-:W2:Y:S01]  /*5ff0*/  @UP0 LDCU.64 UR4, c[0x0][0x888] ;  /* 0x00011100ff0407ac */ /* 0x000ea20008000a00 */
[----:B------:R-:W-:Y:S07]  /*6000*/  @UP0 UIMAD UR6, UR36, UR60, URZ ;  /* 0x0000003c240602a4 */ /* 0x000fee000f8e02ff */
[----:B------:R-:W-:Y:S01]  /*6010*/  @!P3 PRMT R76, R0, 0x7610, R76 ;  /* 0x00007610004cb816 */ /* 0x000fe2000000004c */
[----:B--2---:R-:W-:Y:S06]  /*6020*/  @UP0 UIMAD.WIDE UR4, UR6, 0x4, UR4 ;  /* 0x00000004060408a5 */ /* 0x004fec000f8e0204 */
[----:B-----5:R-:W-:Y:S01]  /*6030*/  IMAD.U32 R40, RZ, RZ, UR4 ;  /* 0x00000004ff287e24 */ /* 0x020fe2000f8e00ff */
[----:B------:R-:W-:Y:S04]  /*6040*/  MOV R41, UR5 ;  /* 0x0000000500297c02 */ /* 0x000fe80008000f00 */
[----:B------:R-:W2:Y:S01]  /*6050*/  @!UP0 LDCU UR4, c[0x0][0x880] ;  /* 0x00011000ff0487ac */ /* 0x000ea20008000800 */
[----:B-1----:R3:W5:Y:S02]  /*6060*/  @P3 LDG.E R40, desc[UR8][R40.64] ;  /* 0x0000000828283981 */ /* 0x002764000c1e1900 */
[----:B--23--:R-:W-:Y:S02]  /*6070*/  @!P3 IMAD.U32 R40, RZ, RZ, UR4 ;  /* 0x00000004ff28be24 */ /* 0x00cfe4000f8e00ff */
.L_x_103:
[----:B------:R-:W-:Y:S05]  /*6080*/  @!P4 BRA `(.L_x_104) ;  /* 0x000000000024c947 */ /* 0x000fea0003800000 */
[----:B------:R-:W-:Y:S01]  /*6090*/  ISETP.NE.U32.AND P3, PT, R70, RZ, PT ;  /* 0x000000ff4600720c */ /* 0x000fe20003f65070 */
[----:B------:R-:W2:Y:S03]  /*60a0*/  LDCU.64 UR4, c[0x0][0x358] ;  /* 0x00006b00ff0477ac */ /* 0x000ea60008000a00 */
[----:B------:R-:W-:Y:S11]  /*60b0*/  ISETP.NE.AND.EX P3, PT, R71, RZ, PT, P3 ;  /* 0x000000ff4700720c */ /* 0x000ff60003f65330 */
[----:B------:R-:W-:Y:S02]  /*60c0*/  @!UPT UIADD3 URZ, UPT, UPT, URZ, URZ, URZ ;  /* 0x000000fffffff290 */ /* 0x000fe4000fffe0ff */
[----:B------:R-:W3:Y:S01]  /*60d0*/  @P3 LDC.64 R2, c[0x0][0x8a8] ;  /* 0x00022a00ff023b82 */ /* 0x000ee20000000a00 */
[----:B-1----:R-:W-:Y:S04]  /*60e0*/  @P3 IMAD R0, R72, UR36, RZ ;  /* 0x0000002448003c24 */ /* 0x002fe8000f8e02ff */
[----:B---3--:R-:W-:Y:S05]  /*60f0*/  @P3 IMAD.WIDE R2, R0, 0x4, R2 ;  /* 0x0000000400023825 */ /* 0x008fea00078e0202 */
[----:B--2--5:R2:W5:Y:S02]  /*6100*/  @P3 LDG.E R38, desc[UR4][R2.64] ;  /* 0x0000000402263981 */ /* 0x024564000c1e1900 */
[----:B--2---:R-:W3:Y:S02]  /*6110*/  @!P3 LDC R38, c[0x0][0x8a0] ;  /* 0x00022800ff26bb82 */ /* 0x004ee40000000800 */
.L_x_104:
[----:B-----5:R-:W-:Y:S01]  /*6120*/  ISETP.NE.AND P4, PT, R40, RZ, PT ;  /* 0x000000ff2800720c */ /* 0x020fe20003f85270 */
[----:B------:R-:W-:Y:S01]  /*6130*/  BSSY B1, `(.L_x_105) ;  /* 0x0000040000017945 */ /* 0x000fe20003800000 */
[----:B------:R-:W-:Y:S01]  /*6140*/  SEL R3, RZ, 0xffffffff, P2 ;  /* 0xffffffffff037807 */ /* 0x000fe20001000000 */
[----:B------:R-:W-:Y:S01]  /*6150*/  IMAD.MOV.U32 R43, RZ, RZ, 0x1 ;  /* 0x00000001ff2b7424 */ /* 0x000fe200078e00ff */
[----:B------:R-:W-:Y:S01]  /*6160*/  LOP3.LUT P3, RZ, R76, 0xff, RZ, 0xc0, !PT ;  /* 0x000000ff4cff7812 */ /* 0x000fe2000786c0ff */
[C---:B------:R-:W-:Y:S01]  /*6170*/  IMAD R39, R36.reuse, 0x40, R37 ;  /* 0x0000004024277824 */ /* 0x040fe200078e0225 */
[----:B-1----:R-:W-:Y:S02]  /*6180*/  @P1 SEL R0, RZ, 0xffffffff, P4 ;  /* 0xffffffffff001807 */ /* 0x002fe40002000000 */
[----:B------:R-:W-:Y:S02]  /*6190*/  CS2R R50, SRZ ;  /* 0x0000000000327805 */ /* 0x000fe4000001ff00 */
[----:B------:R-:W-:Y:S02]  /*61a0*/  LEA R4, R83, UR44, 0x3 ;  /* 0x0000002c53047c11 */ /* 0x000fe4000f8e18ff */
[----:B------:R-:W-:Y:S02]  /*61b0*/  CS2R R48, SRZ ;  /* 0x0000000000307805 */ /* 0x000fe4000001ff00 */
[----:B------:R-:W-:Y:S02]  /*61c0*/  @P0 SEL R0, R3, R0, !P3 ;  /* 0x0000000003000207 */ /* 0x000fe40005800000 */
[----:B------:R-:W-:Y:S02]  /*61d0*/  CS2R R46, SRZ ;  /* 0x00000000002e7805 */ /* 0x000fe4000001ff00 */
[----:B------:R-:W-:Y:S02]  /*61e0*/  LEA R80, R36, UR44, 0x3 ;  /* 0x0000002c24507c11 */ /* 0x000fe4000f8e18ff */
[----:B------:R-:W-:Y:S02]  /*61f0*/  CS2R R44, SRZ ;  /* 0x00000000002c7805 */ /* 0x000fe4000001ff00 */
[----:B------:R-:W-:Y:S02]  /*6200*/  @P1 LOP3.LUT R0, R0, 0x1, RZ, 0xc0, !PT ;  /* 0x0000000100001812 */ /* 0x000fe400078ec0ff */
[----:B------:R-:W-:Y:S02]  /*6210*/  SHF.L.U32 R5, R85, 0x1f, RZ ;  /* 0x0000001f55057819 */ /* 0x000fe400000006ff */
[----:B------:R-:W-:Y:S02]  /*6220*/  ISETP.NE.U32.OR P6, PT, R0, 0x1, !P1 ;  /* 0x000000010000780c */ /* 0x000fe40004fc5470 */
[----:B------:R-:W-:Y:S02]  /*6230*/  PLOP3.LUT P2, PT, PT, PT, UP1, 0x80, 0x8 ;  /* 0x000000000008781c */ /* 0x000fe40003f4f018 */
[----:B------:R-:W-:Y:S09]  /*6240*/  P2R R2, PR, RZ, 0x40 ;  /* 0x00000040ff027803 */ /* 0x000ff20000000000 */
[----:B------:R-:W-:Y:S04]  /*6250*/  @P6 SHF.L.U32 R0, R82, 0x1f, RZ ;  /* 0x0000001f52006819 */ /* 0x000fe800000006ff */
[----:B------:R1:W2:Y:S01]  /*6260*/  @P6 SYNCS.PHASECHK.TRANS64.TRYWAIT P1, [R4+URZ+0x50], R0 ;  /* 0x00005000040065a7 */ /* 0x0002a200080211ff */
[----:B------:R4:W3:Y:S01]  /*6270*/  SYNCS.PHASECHK.TRANS64.TRYWAIT P0, [R80+URZ+0xa0], R5 ;  /* 0x0000a005500075a7 */ /* 0x0008e200080011ff */
[----:B-1----:R-:W-:Y:S04]  /*6280*/  SEL R0, RZ, 0xffffffff, P4 ;  /* 0xffffffffff007807 */ /* 0x002fe80002000000 */
[----:B------:R-:W-:Y:S04]  /*6290*/  @P2 SEL R0, R3, R0, !P3 ;  /* 0x0000000003002207 */ /* 0x000fe80005800000 */
[----:B------:R-:W-:Y:S04]  /*62a0*/  LOP3.LUT R0, R0, 0x1, RZ, 0xc0, !PT ;  /* 0x0000000100007812 */ /* 0x000fe800078ec0ff */
[----:B------:R-:W-:Y:S04]  /*62b0*/  ISETP.NE.U32.AND P5, PT, R0, 0x1, PT ;  /* 0x000000010000780c */ /* 0x000fe80003fa5070 */
[----:B------:R-:W-:Y:S02]  /*62c0*/  P2R R56, PR, RZ, 0x20 ;  /* 0x00000020ff387803 */ /* 0x000fe40000000000 */
[----:B--2---:R-:W-:Y:S01]  /*62d0*/  @P6 SEL R43, RZ, 0x1, !P1 ;  /* 0x00000001ff2b6807 */ /* 0x004fe20004800000 */
[----:B---34-:R-:W-:Y:S06]  /*62e0*/  @!P6 BRA `(.L_x_106) ;  /* 0x000000000090e947 */ /* 0x018fec0003800000 */
[----:B------:R-:W-:Y:S01]  /*62f0*/  @P5 IMAD R6, R83, 0x1000, R74 ;  /* 0x0000100053065824 */ /* 0x000fe200078e024a */
[----:B------:R-:W-:Y:S01]  /*6300*/  LOP3.LUT P6, RZ, R75, 0x80, RZ, 0xc0, !PT ;  /* 0x000000804bff7812 */ /* 0x000fe200078cc0ff */
[----:B------:R-:W-:Y:S01]  /*6310*/  BSSY B0, `(.L_x_107) ;  /* 0x000000f000007945 */ /* 0x000fe20003800000 */
[----:B------:R-:W-:Y:S01]  /*6320*/  ISETP.NE.AND P2, PT, R43, RZ, PT ;  /* 0x000000ff2b00720c */ /* 0x000fe20003f45270 */
[----:B------:R-:W-:Y:S01]  /*6330*/  @P5 VIADD R0, R6, UR44 ;  /* 0x0000002c06005c36 */ /* 0x000fe20008000000 */
[----:B------:R-:W-:Y:S02]  /*6340*/  PLOP3.LUT P1, PT, PT, PT, PT, 0x8, 0x80 ;  /* 0x000000000080781c */ /* 0x000fe40003f2e170 */
[----:B------:R-:W-:Y:S02]  /*6350*/  CS2R R46, SRZ ;  /* 0x00000000002e7805 */ /* 0x000fe4000001ff00 */
[----:B------:R-:W-:Y:S01]  /*6360*/  @P5 PLOP3.LUT P1, PT, P6, PT, PT, 0x80, 0x8 ;  /* 0x000000000008581c */ /* 0x000fe2000372f070 */
[C---:B------:R-:W-:Y:S01]  /*6370*/  @P5 VIADD R3, R0.reuse, 0x10 ;  /* 0x0000001000035836 */ /* 0x040fe20000000000 */
[----:B------:R-:W-:Y:S02]  /*6380*/  CS2R R44, SRZ ;  /* 0x00000000002c7805 */ /* 0x000fe4000001ff00 */
[----:B------:R-:W-:Y:S02]  /*6390*/  CS2R R50, SRZ ;  /* 0x0000000000327805 */ /* 0x000fe4000001ff00 */
[----:B------:R-:W-:Y:S07]  /*63a0*/  CS2R R48, SRZ ;  /* 0x0000000000307805 */ /* 0x000fee000001ff00 */
[----:B------:R-:W-:Y:S01]  /*63b0*/  @P1 VIADD R3, R0, 0xfffffff0 ;  /* 0xfffffff000031836 */ /* 0x000fe20000000000 */
[----:B------:R-:W-:Y:S06]  /*63c0*/  @P2 BRA `(.L_x_108) ;  /* 0x00000000000c2947 */ /* 0x000fec0003800000 */
[----:B------:R-:W-:Y:S04]  /*63d0*/  SHF.L.U32 R0, R82, 0x1f, RZ ;  /* 0x0000001f52007819 */ /* 0x000fe800000006ff */
[----:B------:R-:W1:Y:S02]  /*63e0*/  SYNCS.PHASECHK.TRANS64.TRYWAIT P1, [R4+URZ+0x50], R0 ;  /* 0x00005000040075a7 */ /* 0x000e6400080211ff */
[----:B-1----:R-:W-:Y:S05]  /*63f0*/  @!P1 BRA `(.L_x_109) ;  /* 0x0000002400a49947 */ /* 0x002fea0003800000 */
.L_x_108:
[----:B------:R-:W-:Y:S05]  /*6400*/  BSYNC B0 ;  /* 0x0000000000007941 */ /* 0x000fea0003800000 */
.L_x_107:
[----:B------:R-:W-:Y:S01]  /*6410*/  ISETP.NE.AND P1, PT, R56, RZ, PT ;  /* 0x000000ff3800720c */ /* 0x000fe20003f25270 */
[----:B-1----:R-:W-:Y:S02]  /*6420*/  VIADD R4, R4, 0x60 ;  /* 0x0000006004047836 */ /* 0x002fe40000000000 */
[----:B------:R-:W-:Y:S02]  /*6430*/  IMAD.U32 R0, RZ, RZ, UR46 ;  /* 0x0000002eff007e24 */ /* 0x000fe4000f8e00ff */
[----:B------:R-:W-:Y:S03]  /*6440*/  VIADD R83, R83, 0x1 ;  /* 0x0000000153537836 */ /* 0x000fe60000000000 */
[----:B------:R-:W-:Y:S05]  /*6450*/  PRMT R0, R0, 0x654, R4 ;  /* 0x0000065400007816 */ /* 0x000fea0000000004 */
[----:B------:R1:W2:Y:S04]  /*6460*/  @P1 LDS.128 R44, [R6+UR44+0x200] ;  /* 0x0002002c062c1984 */ /* 0x0002a80008000c00 */
[----:B------:R1:W3:Y:S01]  /*6470*/  @P1 LDS.128 R48, [R3+0x200] ;  /* 0x0002000003301984 */ /* 0x0002e20000000c00 */
[C---:B------:R-:W-:Y:S01]  /*6480*/  ISETP.NE.AND P1, PT, R83.reuse, 0x2, PT ;  /* 0x000000025300780c */ /* 0x040fe20003f25270 */
[----:B------:R-:W-:Y:S01]  /*6490*/  @!PT LDS RZ, [RZ] ;  /* 0x00000000fffff984 */ /* 0x000fe20000000800 */
[----:B------:R-:W-:Y:S01]  /*64a0*/  @!PT LDS RZ, [RZ] ;  /* 0x00000000fffff984 */ /* 0x000fe20000000800 */
[----:B------:R-:W-:Y:S01]  /*64b0*/  @!PT LDS RZ, [RZ] ;  /* 0x00000000fffff984 */ /* 0x000fe20000000800 */
[----:B------:R-:W-:Y:S01]  /*64c0*/  @!PT LDS RZ, [RZ] ;  /* 0x00000000fffff984 */ /* 0x000fe20000000800 */
[----:B------:R4:W-:Y:S06]  /*64d0*/  MEMBAR.ALL.CTA ;  /* 0x0000000000007992 */ /* 0x0009ec0000008000 */
[----:B----4-:R-:W4:Y:S01]  /*64e0*/  FENCE.VIEW.ASYNC.S ;  /* 0x00000000000073c6 */ /* 0x010f220000000000 */
[----:B------:R-:W-:Y:S01]  /*64f0*/  SEL R83, R83, RZ, P1 ;  /* 0x000000ff53537207 */ /* 0x000fe20000800000 */
[----:B----4-:R4:W-:Y:S02]  /*6500*/  SYNCS.ARRIVE.TRANS64.RED.A1T0 RZ, [R0+URZ], RZ ;  /* 0x000000ff00ff79a7 */ /* 0x0109e400081004ff */
[----:B----4-:R-:W-:Y:S04]  /*6510*/  SEL R0, RZ, 0x1, P1 ;  /* 0x00000001ff007807 */ /* 0x010fe80000800000 */
[----:B-12---:R-:W-:Y:S02]  /*6520*/  LOP3.LUT R82, R82, R0, RZ, 0x3c, !PT ;  /* 0x0000000052527212 */ /* 0x006fe400078e3cff */
.L_x_106:
[----:B------:R-:W-:Y:S05]  /*6530*/  BSYNC B1 ;  /* 0x0000000000017941 */ /* 0x000fea0003800000 */
.L_x_105:
[----:B------:R-:W-:Y:S04]  /*6540*/  SHF.R.U32.HI R0, RZ, 0x15, R39 ;  /* 0x00000015ff007819 */ /* 0x000fe80000011627 */
[----:B------:R-:W-:Y:S01]  /*6550*/  LOP3.LUT P1, RZ, R0, 0x3, R77, 0x48, !PT ;  /* 0x0000000300ff7812 */ /* 0x000fe2000782484d */
[----:B------:R-:W-:Y:S01]  /*6560*/  @!UPT UIADD3 URZ, UPT, UPT, URZ, URZ, URZ ;  /* 0x000000fffffff290 */ /* 0x000fe2000fffe0ff */
[----:B------:R-:W-:Y:S11]  /*6570*/  @P0 BRA `(.L_x_110) ;  /* 0x0000000000080947 */ /* 0x000ff60003800000 */
[----:B------:R-:W1:Y:S02]  /*6580*/  SYNCS.PHASECHK.TRANS64.TRYWAIT P0, [R80+URZ+0xa0], R5 ;  /* 0x0000a005500075a7 */ /* 0x000e6400080011ff */
[----:B-1----:R-:W-:Y:S05]  /*6590*/  @!P0 BRA `(.L_x_111) ;  /* 0x0000002400508947 */ /* 0x002fea0003800000 */
.L_x_110:
[----:B------:R-:W-:Y:S05]  /*65a0*/  @!P1 BRA `(.L_x_112) ;  /* 0x0000000000409947 */ /* 0x000fea0003800000 */
[----:B------:R-:W1:Y:S01]  /*65b0*/  LDCU.64 UR8, c[0x4][0x70] ;  /* 0x01000e00ff0877ac */ /* 0x000e620008000a00 */
[----:B------:R-:W-:Y:S01]  /*65c0*/  MOV R15, 0x0 ;  /* 0x00000000000f7802 */ /* 0x000fe20000000f00 */
[----:B------:R-:W-:Y:S02]  /*65d0*/  HFMA2 R12, -RZ, RZ, 0, 5.9604644775390625e-08 ;  /* 0x00000001ff0c7431 */ /* 0x000fe400000001ff */
[----:B------:R-:W-:Y:S02]  /*65e0*/  IMAD.MOV.U32 R8, RZ, RZ, 0x192 ;  /* 0x00000192ff087424 */ /* 0x000fe400078e00ff */
[----:B------:R-:W-:Y:S01]  /*65f0*/  IMAD.MOV.U32 R13, RZ, RZ, RZ ;  /* 0x000000ffff0d7224 */ /* 0x000fe200078e00ff */
[----:B------:R-:W2:Y:S01]  /*6600*/  LDCU.64 UR6, c[0x4][0x78] ;  /* 0x01000f00ff0677ac */ /* 0x000ea20008000a00 */
[----:B------:R-:W4:Y:S01]  /*6610*/  LDC.64 R14, c[0x4][R15] ;  /* 0x010000000f0e7b82 */ /* 0x000f220000000a00 */
[----:B------:R-:W5:Y:S01]  /*6620*/  LDCU.64 UR4, c[0x4][0x10] ;  /* 0x01000200ff0477ac */ /* 0x000f620008000a00 */
[----:B-1----:R-:W-:Y:S01]  /*6630*/  MOV R5, UR9 ;  /* 0x0000000900057c02 */ /* 0x002fe20008000f00 */
[----:B------:R-:W-:Y:S01]  /*6640*/  IMAD.U32 R4, RZ, RZ, UR8 ;  /* 0x00000008ff047e24 */ /* 0x000fe2000f8e00ff */
[----:B--2---:R-:W-:Y:S01]  /*6650*/  MOV R7, UR7 ;  /* 0x0000000700077c02 */ /* 0x004fe20008000f00 */
[----:B------:R-:W-:Y:S01]  /*6660*/  IMAD.U32 R6, RZ, RZ, UR6 ;  /* 0x00000006ff067e24 */ /* 0x000fe2000f8e00ff */
[----:B-----5:R-:W-:Y:S01]  /*6670*/  MOV R11, UR5 ;  /* 0x00000005000b7c02 */ /* 0x020fe20008000f00 */
[----:B------:R-:W-:Y:S02]  /*6680*/  IMAD.U32 R10, RZ, RZ, UR4 ;  /* 0x00000004ff0a7e24 */ /* 0x000fe4000f8e00ff */
[----:B------:R-:W-:Y:S07]  /*6690*/  LEPC R20, `(.L_x_112) ;  /* 0x000000001014794e */ /* 0x000fee0000000000 */
[----:B---34-:R-:W-:Y:S05]  /*66a0*/  CALL.ABS.NOINC R14 ;  /* 0x000000000e007343 */ /* 0x018fea0003c00000 */
.L_x_112:
[----:B------:R-:W-:Y:S01]  /*66b0*/  IMAD.U32 R42, R45, 0x10000, RZ ;  /* 0x000100002d2a7824 */ /* 0x000fe200078e00ff */
[----:B------:R-:W-:Y:S01]  /*66c0*/  ISETP.NE.AND P6, PT, R2, RZ, PT ;  /* 0x000000ff0200720c */ /* 0x000fe20003fc5270 */
[----:B------:R-:W-:Y:S05]  /*66d0*/  WARPSYNC.ALL ;  /* 0x0000000000007948 */ /* 0x000fea0003800000 */
[----:B------:R-:W-:Y:S01]  /*66e0*/  R2UR UR4, R39 ;  /* 0x00000000270472ca */ /* 0x000fe200000e0000 */
[----:B------:R-:W-:Y:S01]  /*66f0*/  BSSY.RECONVERGENT B0, `(.L_x_113) ;  /* 0x00000a4000007945 */ /* 0x000fe20003800200 */
[C---:B------:R-:W-:Y:S02]  /*6700*/  SHF.L.U32 R2, R44.reuse, 0x10, RZ ;  /* 0x000000102c027819 */ /* 0x040fe400000006ff */
[C---:B------:R-:W-:Y:S02]  /*6710*/  PRMT R3, R44.reuse, 0x8880, RZ ;  /* 0x000088802c037816 */ /* 0x040fe400000000ff */
[----:B------:R-:W-:Y:S02]  /*6720*/  SHF.L.U32 R41, R44, 0x8, RZ ;  /* 0x000000082c297819 */ /* 0x000fe400000006ff */
[----:B------:R-:W-:Y:S02]  /*6730*/  LOP3.LUT P5, RZ, R75, 0x80, RZ, 0xc0, !PT ;  /* 0x000000804bff7812 */ /* 0x000fe400078ac0ff */
[----:B------:R-:W-:Y:S03]  /*6740*/  ISETP.NE.AND P0, PT, R87, RZ, PT ;  /* 0x000000ff5700720c */ /* 0x000fe60003f05270 */
[----:B-1----:R-:W1:Y:S02]  /*6750*/  LDTM.x32 R4, tmem[UR4] ;  /* 0x00000004000479ee */ /* 0x002e6400082c0000 */
[C---:B-1----:R-:W-:Y:S01]  /*6760*/  IMAD R0, R38.reuse, R4, RZ ;  /* 0x0000000426007224 */ /* 0x042fe200078e02ff */
[----:B------:R-:W-:Y:S01]  /*6770*/  SHF.R.S32.HI R4, RZ, 0x18, R2 ;  /* 0x00000018ff047819 */ /* 0x000fe20000011402 */
[C---:B------:R-:W-:Y:S01]  /*6780*/  IMAD R2, R38.reuse, R5, RZ ;  /* 0x0000000526027224 */ /* 0x040fe200078e02ff */
[----:B------:R-:W-:Y:S01]  /*6790*/  SHF.R.S32.HI R5, RZ, 0x18, R41 ;  /* 0x00000018ff057819 */ /* 0x000fe20000011429 */
[----:B------:R-:W-:Y:S01]  /*67a0*/  IMAD R0, R3, R40, R0 ;  /* 0x0000002803007224 */ /* 0x000fe200078e0200 */
[----:B------:R-:W-:Y:S01]  /*67b0*/  PRMT R41, R45, 0x8880, RZ ;  /* 0x000088802d297816 */ /* 0x000fe200000000ff */
[----:B------:R-:W-:Y:S02]  /*67c0*/  IMAD R3, R38, R6, RZ ;  /* 0x0000000626037224 */ /* 0x000fe400078e02ff */
[-C--:B------:R-:W-:Y:S01]  /*67d0*/  IMAD R2, R4, R40.reuse, R2 ;  /* 0x0000002804027224 */ /* 0x080fe200078e0202 */
[----:B------:R-:W-:Y:S01]  /*67e0*/  SHF.R.S32.HI R4, RZ, 0x18, R44 ;  /* 0x00000018ff047819 */ /* 0x000fe2000001142c */
[C---:B------:R-:W-:Y:S02]  /*67f0*/  IMAD R7, R38.reuse, R7, RZ ;  /* 0x0000000726077224 */ /* 0x040fe400078e02ff */
[-C--:B------:R-:W-:Y:S02]  /*6800*/  IMAD R3, R5, R40.reuse, R3 ;  /* 0x0000002805037224 */ /* 0x080fe400078e0203 */
[----:B------:R-:W-:Y:S02]  /*6810*/  IMAD R5, R38, R9, RZ ;  /* 0x0000000926057224 */ /* 0x000fe400078e02ff */
[----:B------:R-:W-:Y:S02]  /*6820*/  IMAD R7, R4, R40, R7 ;  /* 0x0000002804077224 */ /* 0x000fe400078e0207 */
[C---:B------:R-:W-:Y:S02]  /*6830*/  IMAD R9, R38.reuse, R13, RZ ;  /* 0x0000000d26097224 */ /* 0x040fe400078e02ff */
[C---:B------:R-:W-:Y:S01]  /*6840*/  IMAD R4, R38.reuse, R8, RZ ;  /* 0x0000000826047224 */ /* 0x040fe200078e02ff */
[----:B------:R-:W-:Y:S01]  /*6850*/  I2IP.S8.S32.SAT R52, R7, R3, RZ ;  /* 0x0000000307347239 */ /* 0x000fe200000014ff */
[C---:B------:R-:W-:Y:S01]  /*6860*/  IMAD R13, R38.reuse, R17, RZ ;  /* 0x00000011260d7224 */ /* 0x040fe200078e02ff */
[----:B------:R-:W-:Y:S01]  /*6870*/  SHF.R.S32.HI R7, RZ, 0x18, R45 ;  /* 0x00000018ff077819 */ /* 0x000fe2000001142d */
[----:B------:R-:W-:Y:S01]  /*6880*/  IMAD R8, R38, R12, RZ ;  /* 0x0000000c26087224 */ /* 0x000fe200078e02ff */
[----:B------:R-:W-:Y:S01]  /*6890*/  I2IP.S8.S32.SAT R52, R2, R0, R52 ;  /* 0x0000000002347239 */ /* 0x000fe20000001434 */
[----:B------:R-:W-:Y:S01]  /*68a0*/  IMAD R17, R38, R21, RZ ;  /* 0x0000001526117224 */ /* 0x000fe200078e02ff */
[----:B------:R-:W-:Y:S01]  /*68b0*/  SHF.L.U32 R0, R46, 0x8, RZ ;  /* 0x000000082e007819 */ /* 0x000fe200000006ff */
[C---:B------:R-:W-:Y:S01]  /*68c0*/  IMAD R12, R38.reuse, R16, RZ ;  /* 0x00000010260c7224 */ /* 0x040fe200078e02ff */
[----:B------:R-:W-:Y:S01]  /*68d0*/  SHF.R.S32.HI R2, RZ, 0x18, R46 ;  /* 0x00000018ff027819 */ /* 0x000fe2000001142e */
[C---:B------:R-:W-:Y:S01]  /*68e0*/  IMAD R21, R38.reuse, R25, RZ ;  /* 0x0000001926157224 */ /* 0x040fe200078e02ff */
[----:B------:R-:W-:Y:S01]  /*68f0*/  SHF.R.S32.HI R0, RZ, 0x18, R0 ;  /* 0x00000018ff007819 */ /* 0x000fe20000011400 */
[C---:B------:R-:W-:Y:S02]  /*6900*/  IMAD R16, R38.reuse, R20, RZ ;  /* 0x0000001426107224 */ /* 0x040fe400078e02ff */
[C---:B------:R-:W-:Y:S02]  /*6910*/  IMAD R25, R38.reuse, R29, RZ ;  /* 0x0000001d26197224 */ /* 0x040fe400078e02ff */
[C---:B------:R-:W-:Y:S02]  /*6920*/  IMAD R20, R38.reuse, R24, RZ ;  /* 0x0000001826147224 */ /* 0x040fe400078e02ff */
[C---:B------:R-:W-:Y:S01]  /*6930*/  IMAD R29, R38.reuse, R33, RZ ;  /* 0x00000021261d7224 */ /* 0x040fe200078e02ff */
[----:B------:R-:W-:Y:S01]  /*6940*/  SHF.L.U32 R33, R45, 0x8, RZ ;  /* 0x000000082d217819 */ /* 0x000fe200000006ff */
[C---:B------:R-:W-:Y:S02]  /*6950*/  IMAD R24, R38.reuse, R28, RZ ;  /* 0x0000001c26187224 */ /* 0x040fe400078e02ff */
[C---:B------:R-:W-:Y:S01]  /*6960*/  IMAD R28, R38.reuse, R32, RZ ;  /* 0x00000020261c7224 */ /* 0x040fe200078e02ff */
[----:B------:R-:W-:Y:S01]  /*6970*/  SHF.R.S32.HI R32, RZ, 0x18, R42 ;  /* 0x00000018ff207819 */ /* 0x000fe2000001142a */
[----:B------:R-:W-:Y:S01]  /*6980*/  IMAD R4, R41, R40, R4 ;  /* 0x0000002829047224 */ /* 0x000fe200078e0204 */
[----:B------:R-:W-:Y:S01]  /*6990*/  SHF.R.S32.HI R3, RZ, 0x18, R33 ;  /* 0x00000018ff037819 */ /* 0x000fe20000011421 */
[----:B------:R-:W-:Y:S01]  /*69a0*/  IMAD R6, R38, R10, RZ ;  /* 0x0000000a26067224 */ /* 0x000fe200078e02ff */
[----:B------:R-:W-:Y:S01]  /*69b0*/  PRMT R33, R46, 0x8880, RZ ;  /* 0x000088802e217816 */ /* 0x000fe200000000ff */
[-C--:B------:R-:W-:Y:S01]  /*69c0*/  IMAD R5, R32, R40.reuse, R5 ;  /* 0x0000002820057224 */ /* 0x080fe200078e0205 */
[----:B------:R-:W-:Y:S01]  /*69d0*/  SHF.L.U32 R32, R46, 0x10, RZ ;  /* 0x000000102e207819 */ /* 0x000fe200000006ff */
[C---:B------:R-:W-:Y:S02]  /*69e0*/  IMAD R11, R38.reuse, R11, RZ ;  /* 0x0000000b260b7224 */ /* 0x040fe400078e02ff */
[-C--:B------:R-:W-:Y:S02]  /*69f0*/  IMAD R6, R3, R40.reuse, R6 ;  /* 0x0000002803067224 */ /* 0x080fe400078e0206 */
[----:B------:R-:W-:Y:S01]  /*6a00*/  IMAD R11, R7, R40, R11 ;  /* 0x00000028070b7224 */ /* 0x000fe200078e020b */
[----:B------:R-:W-:Y:S01]  /*6a10*/  SHF.R.S32.HI R7, RZ, 0x18, R32 ;  /* 0x00000018ff077819 */ /* 0x000fe20000011420 */
[----:B------:R-:W-:Y:S02]  /*6a20*/  IMAD.MOV.U32 R3, RZ, RZ, R33 ;  /* 0x000000ffff037224 */ /* 0x000fe400078e0021 */
[----:B------:R-:W-:Y:S01]  /*6a30*/  IMAD R10, R38, R14, RZ ;  /* 0x0000000e260a7224 */ /* 0x000fe200078e02ff */
[----:B------:R-:W-:Y:S01]  /*6a40*/  I2IP.S8.S32.SAT R11, R11, R6, RZ ;  /* 0x000000060b0b7239 */ /* 0x000fe200000014ff */
[-C--:B------:R-:W-:Y:S01]  /*6a50*/  IMAD R8, R3, R40.reuse, R8 ;  /* 0x0000002803087224 */ /* 0x080fe200078e0208 */
[----:B------:R-:W-:Y:S01]  /*6a60*/  SHF.L.U32 R3, R47, 0x10, RZ ;  /* 0x000000102f037819 */ /* 0x000fe200000006ff */
[-C--:B------:R-:W-:Y:S01]  /*6a70*/  IMAD R9, R7, R40.reuse, R9 ;  /* 0x0000002807097224 */ /* 0x080fe200078e0209 */
[C---:B------:R-:W-:Y:S01]  /*6a80*/  PRMT R7, R47.reuse, 0x8880, RZ ;  /* 0x000088802f077816 */ /* 0x040fe200000000ff */
[----:B------:R-:W-:Y:S01]  /*6a90*/  IMAD R10, R0, R40, R10 ;  /* 0x00000028000a7224 */ /* 0x000fe200078e020a */
[----:B------:R-:W-:Y:S01]  /*6aa0*/  SHF.R.S32.HI R3, RZ, 0x18, R3 ;  /* 0x00000018ff037819 */ /* 0x000fe20000011403 */
[----:B------:R-:W-:Y:S01]  /*6ab0*/  IMAD R15, R38, R15, RZ ;  /* 0x0000000f260f7224 */ /* 0x000fe200078e02ff */
[----:B------:R-:W-:Y:S01]  /*6ac0*/  MOV R0, R7 ;  /* 0x0000000700007202 */ /* 0x000fe20000000f00 */
[----:B------:R-:W-:Y:S01]  /*6ad0*/  IMAD.SHL.U32 R6, R47, 0x100, RZ ;  /* 0x000001002f067824 */ /* 0x000fe200078e00ff */
[----:B------:R-:W-:Y:S01]  /*6ae0*/  I2IP.S8.S32.SAT R53, R5, R4, R11 ;  /* 0x0000000405357239 */ /* 0x000fe2000000140b */
[-C--:B------:R-:W-:Y:S01]  /*6af0*/  IMAD R15, R2, R40.reuse, R15 ;  /* 0x00000028020f7224 */ /* 0x080fe200078e020f */
[----:B------:R-:W-:Y:S01]  /*6b00*/  SHF.R.S32.HI R2, RZ, 0x18, R47 ;  /* 0x00000018ff027819 */ /* 0x000fe2000001142f */
[----:B------:R-:W-:Y:S01]  /*6b10*/  IMAD R12, R0, R40, R12 ;  /* 0x00000028000c7224 */ /* 0x000fe200078e020c */
[----:B------:R-:W-:Y:S01]  /*6b20*/  SHF.R.S32.HI R6, RZ, 0x18, R6 ;  /* 0x00000018ff067819 */ /* 0x000fe20000011406 */
[----:B------:R-:W-:Y:S01]  /*6b30*/  IMAD R14, R38, R18, RZ ;  /* 0x00000012260e7224 */ /* 0x000fe200078e02ff */
[----:B---3--:R-:W-:Y:S01]  /*6b40*/  PRMT R0, R48, 0x8880, RZ ;  /* 0x0000888030007816 */ /* 0x008fe200000000ff */
[-C--:B------:R-:W-:Y:S01]  /*6b50*/  IMAD R13, R3, R40.reuse, R13 ;  /* 0x00000028030d7224 */ /* 0x080fe200078e020d */
[C---:B------:R-:W-:Y:S01]  /*6b60*/  SHF.L.U32 R4, R49.reuse, 0x10, RZ ;  /* 0x0000001031047819 */ /* 0x040fe200000006ff */
[----:B------:R-:W-:Y:S01]  /*6b70*/  IMAD R19, R38, R19, RZ ;  /* 0x0000001326137224 */ /* 0x000fe200078e02ff */
[C---:B------:R-:W-:Y:S01]  /*6b80*/  PRMT R3, R49.reuse, 0x8880, RZ ;  /* 0x0000888031037816 */ /* 0x040fe200000000ff */
[-C--:B------:R-:W-:Y:S01]  /*6b90*/  IMAD R14, R6, R40.reuse, R14 ;  /* 0x00000028060e7224 */ /* 0x080fe200078e020e */
[----:B------:R-:W-:Y:S01]  /*6ba0*/  SHF.L.U32 R5, R49, 0x8, RZ ;  /* 0x0000000831057819 */ /* 0x000fe200000006ff */
[-C--:B------:R-:W-:Y:S01]  /*6bb0*/  IMAD R19, R2, R40.reuse, R19 ;  /* 0x0000002802137224 */ /* 0x080fe200078e0213 */
[----:B------:R-:W-:Y:S01]  /*6bc0*/  SHF.L.U32 R2, R48, 0x10, RZ ;  /* 0x0000001030027819 */ /* 0x000fe200000006ff */
[----:B------:R-:W-:Y:S01]  /*6bd0*/  IMAD R16, R0, R40, R16 ;  /* 0x0000002800107224 */ /* 0x000fe200078e0210 */
[----:B------:R-:W-:Y:S01]  /*6be0*/  SHF.R.S32.HI R4, RZ, 0x18, R4 ;  /* 0x00000018ff047819 */ /* 0x000fe20000011404 */
[----:B------:R-:W-:Y:S01]  /*6bf0*/  IMAD.SHL.U32 R0, R48, 0x100, RZ ;  /* 0x0000010030007824 */ /* 0x000fe200078e00ff */
[----:B------:R-:W-:Y:S01]  /*6c00*/  SHF.R.S32.HI R2, RZ, 0x18, R2 ;  /* 0x00000018ff027819 */ /* 0x000fe20000011402 */
[C---:B------:R-:W-:Y:S01]  /*6c10*/  IMAD R18, R38.reuse, R22, RZ ;  /* 0x0000001626127224 */ /* 0x040fe200078e02ff */
[----:B------:R-:W-:Y:S01]  /*6c20*/  I2IP.S8.S32.SAT R10, R15, R10, RZ ;  /* 0x0000000a0f0a7239 */ /* 0x000fe200000014ff */
[----:B------:R-:W-:Y:S01]  /*6c30*/  IMAD R23, R38, R23, RZ ;  /* 0x0000001726177224 */ /* 0x000fe200078e02ff */
[----:B------:R-:W-:Y:S01]  /*6c40*/  SHF.R.S32.HI R0, RZ, 0x18, R0 ;  /* 0x00000018ff007819 */ /* 0x000fe20000011400 */
[----:B------:R-:W-:Y:S01]  /*6c50*/  IMAD R17, R2, R40, R17 ;  /* 0x0000002802117224 */ /* 0x000fe200078e0211 */
[----:B------:R-:W-:Y:S01]  /*6c60*/  SHF.R.S32.HI R2, RZ, 0x18, R48 ;  /* 0x00000018ff027819 */ /* 0x000fe20000011430 */
[----:B------:R-:W-:Y:S01]  /*6c70*/  IMAD R22, R38, R26, RZ ;  /* 0x0000001a26167224 */ /* 0x000fe200078e02ff */
[----:B------:R-:W-:Y:S01]  /*6c80*/  I2IP.S8.S32.SAT R14, R19, R14, RZ ;  /* 0x0000000e130e7239 */ /* 0x000fe200000014ff */
[-C--:B------:R-:W-:Y:S01]  /*6c90*/  IMAD R18, R0, R40.reuse, R18 ;  /* 0x0000002800127224 */ /* 0x080fe200078e0212 */
[----:B------:R-:W-:Y:S01]  /*6ca0*/  SHF.R.S32.HI R0, RZ, 0x18, R5 ;  /* 0x00000018ff007819 */ /* 0x000fe20000011405 */
[-C--:B------:R-:W-:Y:S01]  /*6cb0*/  IMAD R23, R2, R40.reuse, R23 ;  /* 0x0000002802177224 */ /* 0x080fe200078e0217 */
[----:B------:R-:W-:Y:S01]  /*6cc0*/  SHF.R.S32.HI R2, RZ, 0x18, R49 ;  /* 0x00000018ff027819 */ /* 0x000fe20000011431 */
[-C--:B------:R-:W-:Y:S01]  /*6cd0*/  IMAD R20, R3, R40.reuse, R20 ;  /* 0x0000002803147224 */ /* 0x080fe200078e0214 */
[----:B------:R-:W-:Y:S01]  /*6ce0*/  SHF.L.U32 R3, R50, 0x8, RZ ;  /* 0x0000000832037819 */ /* 0x000fe200000006ff */
[----:B------:R-:W-:Y:S01]  /*6cf0*/  IMAD R21, R4, R40, R21 ;  /* 0x0000002804157224 */ /* 0x000fe200078e0215 */
[----:B------:R-:W-:Y:S01]  /*6d00*/  SHF.R.S32.HI R5, RZ, 0x18, R51 ;  /* 0x00000018ff057819 */ /* 0x000fe20000011433 */
[----:B------:R-:W-:Y:S01]  /*6d10*/  IMAD R27, R38, R27, RZ ;  /* 0x0000001b261b7224 */ /* 0x000fe200078e02ff */
[----:B------:R-:W-:Y:S01]  /*6d20*/  SHF.R.S32.HI R3, RZ, 0x18, R3 ;  /* 0x00000018ff037819 */ /* 0x000fe20000011403 */
[----:B------:R-:W-:Y:S01]  /*6d30*/  IMAD.U32 R4, R50, 0x10000, RZ ;  /* 0x0001000032047824 */ /* 0x000fe200078e00ff */
[----:B------:R-:W-:Y:S01]  /*6d40*/  I2IP.S8.S32.SAT R18, R23, R18, RZ ;  /* 0x0000001217127239 */ /* 0x000fe200000014ff */
[-C--:B------:R-:W-:Y:S01]  /*6d50*/  IMAD R22, R0, R40.reuse, R22 ;  /* 0x0000002800167224 */ /* 0x080fe200078e0216 */
[----:B------:R-:W-:Y:S01]  /*6d60*/  PRMT R0, R50, 0x8880, RZ ;  /* 0x0000888032007816 */ /* 0x000fe200000000ff */
[----:B------:R-:W-:Y:S01]  /*6d70*/  IMAD R27, R2, R40, R27 ;  /* 0x00000028021b7224 */ /* 0x000fe200078e021b */
[----:B------:R-:W-:Y:S01]  /*6d80*/  SHF.R.S32.HI R2, RZ, 0x18, R4 ;  /* 0x00000018ff027819 */ /* 0x000fe20000011404 */
[----:B------:R-:W-:Y:S01]  /*6d90*/  IMAD R26, R38, R30, RZ ;  /* 0x0000001e261a7224 */ /* 0x000fe200078e02ff */
[----:B------:R-:W-:Y:S01]  /*6da0*/  I2IP.S8.S32.SAT R54, R9, R8, R10 ;  /* 0x0000000809367239 */ /* 0x000fe2000000140a */
[-C--:B------:R-:W-:Y:S01]  /*6db0*/  IMAD R24, R0, R40.reuse, R24 ;  /* 0x0000002800187224 */ /* 0x080fe200078e0218 */
[----:B------:R-:W-:Y:S01]  /*6dc0*/  SHF.R.S32.HI R0, RZ, 0x18, R50 ;  /* 0x00000018ff007819 */ /* 0x000fe20000011432 */
[-C--:B------:R-:W-:Y:S01]  /*6dd0*/  IMAD R25, R2, R40.reuse, R25 ;  /* 0x0000002802197224 */ /* 0x080fe200078e0219 */
[----:B------:R-:W-:Y:S01]  /*6de0*/  PRMT R2, R51, 0x8880, RZ ;  /* 0x0000888033027816 */ /* 0x000fe200000000ff */
[----:B------:R-:W-:Y:S01]  /*6df0*/  IMAD R26, R3, R40, R26 ;  /* 0x00000028031a7224 */ /* 0x000fe200078e021a */
[----:B------:R-:W-:Y:S01]  /*6e00*/  SHF.L.U32 R3, R51, 0x10, RZ ;  /* 0x0000001033037819 */ /* 0x000fe200000006ff */
[----:B------:R-:W-:Y:S01]  /*6e10*/  IMAD R31, R38, R31, RZ ;  /* 0x0000001f261f7224 */ /* 0x000fe200078e02ff */
[----:B------:R-:W-:Y:S01]  /*6e20*/  I2IP.S8.S32.SAT R55, R13, R12, R14 ;  /* 0x0000000c0d377239 */ /* 0x000fe2000000140e */
[----:B------:R-:W-:Y:S01]  /*6e30*/  IMAD.SHL.U32 R4, R51, 0x100, RZ ;  /* 0x0000010033047824 */ /* 0x000fe200078e00ff */
[----:B------:R-:W-:Y:S01]  /*6e40*/  SHF.R.S32.HI R3, RZ, 0x18, R3 ;  /* 0x00000018ff037819 */ /* 0x000fe20000011403 */
[-C--:B------:R-:W-:Y:S02]  /*6e50*/  IMAD R31, R0, R40.reuse, R31 ;  /* 0x00000028001f7224 */ /* 0x080fe400078e021f */
[----:B------:R-:W-:Y:S01]  /*6e60*/  HFMA2 R0, -RZ, RZ, 0, 9.5367431640625e-07 ;  /* 0x00000010ff007431 */ /* 0x000fe200000001ff */
[----:B------:R1:W-:Y:S01]  /*6e70*/  STS.128 [R74+UR44+0x2200], R52 ;  /* 0x002200344a007988 */ /* 0x0003e20008000c2c */
[----:B------:R-:W-:Y:S01]  /*6e80*/  SHF.R.S32.HI R4, RZ, 0x18, R4 ;  /* 0x00000018ff047819 */ /* 0x000fe20000011404 */
[----:B------:R-:W-:Y:S01]  /*6e90*/  IMAD R28, R2, R40, R28 ;  /* 0x00000028021c7224 */ /* 0x000fe200078e021c */
[----:B------:R-:W-:Y:S01]  /*6ea0*/  I2IP.S8.S32.SAT R16, R17, R16, R18 ;  /* 0x0000001011107239 */ /* 0x000fe20000001412 */
[C---:B------:R-:W-:Y:S01]  /*6eb0*/  IMAD R30, R38.reuse, R34, RZ ;  /* 0x00000022261e7224 */ /* 0x040fe200078e02ff */
[----:B------:R-:W-:Y:S01]  /*6ec0*/  I2IP.S8.S32.SAT R22, R27, R22, RZ ;  /* 0x000000161b167239 */ /* 0x000fe200000014ff */
[----:B------:R-:W-:Y:S01]  /*6ed0*/  IMAD R29, R3, R40, R29 ;  /* 0x00000028031d7224 */ /* 0x000fe200078e021d */
[----:B------:R-:W-:Y:S01]  /*6ee0*/  I2IP.S8.S32.SAT R18, R31, R26, RZ ;  /* 0x0000001a1f127239 */ /* 0x000fe200000014ff */
[----:B------:R-:W-:Y:S01]  /*6ef0*/  IMAD R35, R38, R35, RZ ;  /* 0x0000002326237224 */ /* 0x000fe200078e02ff */
[----:B------:R-:W-:Y:S01]  /*6f00*/  IADD3 R2, PT, PT, R74, UR44, RZ ;  /* 0x0000002c4a027c10 */ /* 0x000fe2000fffe0ff */
[-C--:B------:R-:W-:Y:S01]  /*6f10*/  IMAD R30, R4, R40.reuse, R30 ;  /* 0x00000028041e7224 */ /* 0x080fe200078e021e */
[----:B------:R-:W-:Y:S01]  /*6f20*/  SEL R0, R0, 0xfffffff0, !P5 ;  /* 0xfffffff000007807 */ /* 0x000fe20006800000 */
[----:B------:R-:W-:Y:S01]  /*6f30*/  IMAD R35, R5, R40, R35 ;  /* 0x0000002805237224 */ /* 0x000fe200078e0223 */
[----:B------:R-:W-:Y:S02]  /*6f40*/  I2IP.S8.S32.SAT R17, R21, R20, R22 ;  /* 0x0000001415117239 */ /* 0x000fe40000001416 */
[----:B------:R-:W-:Y:S02]  /*6f50*/  I2IP.S8.S32.SAT R18, R25, R24, R18 ;  /* 0x0000001819127239 */ /* 0x000fe40000001412 */
[----:B------:R-:W-:Y:S02]  /*6f60*/  I2IP.S8.S32.SAT R19, R35, R30, RZ ;  /* 0x0000001e23137239 */ /* 0x000fe400000014ff */
[----:B------:R-:W-:Y:S02]  /*6f70*/  IADD3 R88, PT, PT, R2, R0, RZ ;  /* 0x0000000002587210 */ /* 0x000fe40007ffe0ff */
[----:B------:R-:W-:Y:S02]  /*6f80*/  I2IP.S8.S32.SAT R19, R29, R28, R19 ;  /* 0x0000001c1d137239 */ /* 0x000fe40000001413 */
[----:B------:R-:W-:Y:S02]  /*6f90*/  LEA R3, R83, UR44, 0x3 ;  /* 0x0000002c53037c11 */ /* 0x000fe4000f8e18ff */
[----:B------:R-:W-:Y:S01]  /*6fa0*/  @P6 SHF.L.U32 R4, R82, 0x1f, RZ ;  /* 0x0000001f52046819 */ /* 0x000fe200000006ff */
[----:B------:R1:W-:Y:S01]  /*6fb0*/  STS.128 [R88+0x2200], R16 ;  /* 0x0022001058007388 */ /* 0x0003e20000000c00 */
[----:B------:R-:W-:Y:S01]  /*6fc0*/  @!PT LDS RZ, [RZ] ;  /* 0x00000000fffff984 */ /* 0x000fe20000000800 */
[----:B------:R-:W-:Y:S01]  /*6fd0*/  @!PT LDS RZ, [RZ] ;  /* 0x00000000fffff984 */ /* 0x000fe20000000800 */
[----:B------:R-:W-:Y:S01]  /*6fe0*/  @!PT LDS RZ, [RZ] ;  /* 0x00000000fffff984 */ /* 0x000fe20000000800 */
[----:B------:R-:W-:Y:S01]  /*6ff0*/  @!PT LDS RZ, [RZ] ;  /* 0x00000000fffff984 */ /* 0x000fe20000000800 */
[----:B------:R2:W-:Y:S07]  /*7000*/  MEMBAR.ALL.CTA ;  /* 0x0000000000007992 */ /* 0x0005ee0000008000 */
[----:B--2---:R-:W2:Y:S02]  /*7010*/  FENCE.VIEW.ASYNC.S ;  /* 0x00000000000073c6 */ /* 0x004ea40000000000 */
[----:B--2---:R-:W-:Y:S06]  /*7020*/  BAR.SYNC.DEFER_BLOCKING 0x1, 0x80 ;  /* 0x0042000000007b1d */ /* 0x004fec0000010000 */
[----:B------:R-:W-:Y:S05]  /*7030*/  @P0 BRA `(.L_x_114) ;  /* 0x00000000003c0947 */ /* 0x000fea0003800000 */
[----:B------:R-:W2:Y:S01]  /*7040*/  LDCU.64 UR6, c[0x0][0x348] ;  /* 0x00006900ff0677ac */ /* 0x000ea20008000a00 */
[----:B------:R-:W-:Y:S01]  /*7050*/  UIADD3 UR4, UPT, UPT, UR44, 0x2200, URZ ;  /* 0x000022002c047890 */ /* 0x000fe2000fffe0ff */
[----:B------:R-:W-:Y:S01]  /*7060*/  UMOV UR51, UR36 ;  /* 0x0000002400337c82 */ /* 0x000fe20008000000 */
[----:B------:R-:W-:Y:S02]  /*7070*/  UIADD3 UR9, UPT, UPT, UR49, 0x40, URZ ;  /* 0x0000004031097890 */ /* 0x000fe4000fffe0ff */
[----:B------:R-:W-:Y:S02]  /*7080*/  UIADD3 UR8, UPT, UPT, UR44, 0x2a00, URZ ;  /* 0x00002a002c087890 */ /* 0x000fe4000fffe0ff */
[----:B------:R-:W-:Y:S01]  /*7090*/  MOV R86, UR4 ;  /* 0x0000000400567c02 */ /* 0x000fe20008000f00 */
[----:B------:R-:W-:Y:S01]  /*70a0*/  UMOV UR10, UR50 ;  /* 0x00000032000a7c82 */ /* 0x000fe20008000000 */
[----:B------:R-:W-:Y:S02]  /*70b0*/  UMOV UR11, UR36 ;  /* 0x00000024000b7c82 */ /* 0x000fe40008000000 */
[----:B------:R-:W-:Y:S01]  /*70c0*/  R2UR UR48, R86 ;  /* 0x00000000563072ca */ /* 0x000fe200000e0000 */
[----:B--2---:R-:W-:Y:S04]  /*70d0*/  UIADD3 UR4, UP0, UPT, UR6, 0x680, URZ ;  /* 0x0000068006047890 */ /* 0x004fe8000ff1e0ff */
[----:B------:R-:W-:Y:S09]  /*70e0*/  UIADD3.X UR5, UPT, UPT, URZ, UR7, URZ, UP0, !UPT ;  /* 0x00000007ff057290 */ /* 0x000ff200087fe4ff */
[----:B------:R2:W-:Y:S01]  /*70f0*/  UTMASTG.3D [UR48], [UR4] ;  /* 0x00000030040073b5 */ /* 0x0005e20008010000 */
[----:B------:R2:W-:Y:S01]  /*7100*/  UTMASTG.3D [UR8], [UR4] ;  /* 0x00000008040073b5 */ /* 0x0005e20008010000 */
[----:B------:R0:W-:Y:S01]  /*7110*/  UTMACMDFLUSH ;  /* 0x00000000000079b7 */ /* 0x0001e20000000000 */
[----:B--2---:R-:W-:Y:S04]  /*7120*/  DEPBAR.LE SB0, 0x1 ;  /* 0x000080400000791a */ /* 0x004fe80000000000 */
.L_x_114:
[----:B------:R-:W-:Y:S05]  /*7130*/  BSYNC.RECONVERGENT B0 ;  /* 0x0000000000007941 */ /* 0x000fea0003800200 */
.L_x_113:
[----:B------:R-:W-:Y:S06]  /*7140*/  BAR.SYNC.DEFER_BLOCKING 0x1, 0x80 ;  /* 0x0042000000007b1d */ /* 0x000fec0000010000 */
[----:B------:R-:W2:Y:S01]  /*7150*/  @P6 SYNCS.PHASECHK.TRANS64.TRYWAIT P0, [R3+URZ+0x50], R4 ;  /* 0x00005004030065a7 */ /* 0x000ea200080011ff */
[----:B------:R-:W-:Y:S01]  /*7160*/  BSSY B1, `(.L_x_115) ;  /* 0x000001f000017945 */ /* 0x000fe20003800000 */
[----:B--2---:R-:W-:Y:S03]  /*7170*/  @P6 SEL R43, RZ, 0x1, !P0 ;  /* 0x00000001ff2b6807 */ /* 0x004fe60004000000 */
[----:B------:R-:W-:Y:S05]  /*7180*/  @!P6 BRA `(.L_x_116) ;  /* 0x000000000070e947 */ /* 0x000fea0003800000 */
[----:B------:R-:W-:Y:S01]  /*7190*/  ISETP.NE.AND P1, PT, R56, RZ, PT ;  /* 0x000000ff3800720c */ /* 0x000fe20003f25270 */
[----:B------:R-:W-:Y:S01]  /*71a0*/  BSSY B0, `(.L_x_117) ;  /* 0x0000008000007945 */ /* 0x000fe20003800000 */
[----:B------:R-:W-:Y:S11]  /*71b0*/  ISETP.NE.AND P0, PT, R43, RZ, PT ;  /* 0x000000ff2b00720c */ /* 0x000ff60003f05270 */
[----:B------:R-:W-:Y:S04]  /*71c0*/  @P1 IMAD R2, R83, 0x1000, R2 ;  /* 0x0000100053021824 */ /* 0x000fe800078e0202 */
[----:B------:R-:W-:Y:S01]  /*71d0*/  @P1 IMAD.IADD R4, R0, 0x1, R2 ;  /* 0x0000000100041824 */ /* 0x000fe200078e0202 */
[----:B------:R-:W-:Y:S06]  /*71e0*/  @P0 BRA `(.L_x_118) ;  /* 0x00000000000c0947 */ /* 0x000fec0003800000 */
[----:B------:R-:W-:Y:S04]  /*71f0*/  SHF.L.U32 R0, R82, 0x1f, RZ ;  /* 0x0000001f52007819 */ /* 0x000fe800000006ff */
[----:B------:R-:W2:Y:S02]  /*7200*/  SYNCS.PHASECHK.TRANS64.TRYWAIT P0, [R3+URZ+0x50], R0 ;  /* 0x00005000030075a7 */ /* 0x000ea400080011ff */
[----:B--2---:R-:W-:Y:S05]  /*7210*/  @!P0 BRA `(.L_x_119) ;  /* 0x0000001800448947 */ /* 0x004fea0003800000 */
.L_x_118:
[----:B------:R-:W-:Y:S05]  /*7220*/  BSYNC B0 ;  /* 0x0000000000007941 */ /* 0x000fea0003800000 */
.L_x_117:
[----:B------:R-:W-:Y:S01]  /*7230*/  ISETP.NE.AND P0, PT, R56, RZ, PT ;  /* 0x000000ff3800720c */ /* 0x000fe20003f05270 */
[----:B--2---:R-:W-:Y:S02]  /*7240*/  VIADD R3, R3, 0x60 ;  /* 0x0000006003037836 */ /* 0x004fe40000000000 */
[----:B------:R-:W-:Y:S02]  /*7250*/  IMAD.U32 R0, RZ, RZ, UR46 ;  /* 0x0000002eff007e24 */ /* 0x000fe4000f8e00ff */
[----:B------:R-:W-:Y:S03]  /*7260*/  VIADD R83, R83, 0x1 ;  /* 0x0000000153537836 */ /* 0x000fe60000000000 */
[----:B------:R-:W-:Y:S05]  /*7270*/  PRMT R0, R0, 0x654, R3 ;  /* 0x0000065400007816 */ /* 0x000fea0000000003 */
[----:B------:R2:W3:Y:S04]  /*7280*/  @P0 LDS.128 R44, [R2+0x200] ;  /* 0x00020000022c0984 */ /* 0x0004e80000000c00 */
[----:B------:R2:W4:Y:S01]  /*7290*/  @P0 LDS.128 R48, [R4+0x200] ;  /* 0x0002000004300984 */ /* 0x0005220000000c00 */
[C---:B------:R-:W-:Y:S01]  /*72a0*/  ISETP.NE.AND P0, PT, R83.reuse, 0x2, PT ;  /* 0x000000025300780c */ /* 0x040fe20003f05270 */
[----:B------:R-:W-:Y:S01]  /*72b0*/  @!PT LDS RZ, [RZ] ;  /* 0x00000000fffff984 */ /* 0x000fe20000000800 */
[----:B------:R-:W-:Y:S01]  /*72c0*/  @!PT LDS RZ, [RZ] ;  /* 0x00000000fffff984 */ /* 0x000fe20000000800 */
[----:B------:R-:W-:Y:S01]  /*72d0*/  @!PT LDS RZ, [RZ] ;  /* 0x00000000fffff984 */ /* 0x000fe20000000800 */
[----:B------:R-:W-:Y:S01]  /*72e0*/  @!PT LDS RZ, [RZ] ;  /* 0x00000000fffff984 */ /* 0x000fe20000000800 */
[----:B------:R5:W-:Y:S06]  /*72f0*/  MEMBAR.ALL.CTA ;  /* 0x0000000000007992 */ /* 0x000bec0000008000 */
[----:B-----5:R-:W5:Y:S01]  /*7300*/  FENCE.VIEW.ASYNC.S ;  /* 0x00000000000073c6 */ /* 0x020f620000000000 */
[----:B------:R-:W-:Y:S01]  /*7310*/  SEL R83, R83, RZ, P0 ;  /* 0x000000ff53537207 */ /* 0x000fe20000000000 */
[----:B-----5:R5:W-:Y:S02]  /*7320*/  SYNCS.ARRIVE.TRANS64.RED.A1T0 RZ, [R0+URZ], RZ ;  /* 0x000000ff00ff79a7 */ /* 0x020be400081004ff */
[----:B-----5:R-:W-:Y:S04]  /*7330*/  SEL R0, RZ, 0x1, P0 ;  /* 0x00000001ff007807 */ /* 0x020fe80000000000 */
[----:B--23--:R-:W-:Y:S02]  /*7340*/  LOP3.LUT R82, R82, R0, RZ, 0x3c, !PT ;  /* 0x0000000052527212 */ /* 0x00cfe400078e3cff */
.L_x_116:
[----:B------:R-:W-:Y:S05]  /*7350*/  BSYNC B1 ;  /* 0x0000000000017941 */ /* 0x000fea0003800000 */
.L_x_115:
[----:B------:R-:W-:Y:S05]  /*7360*/  VIADD R0, R39, 0x20 ;  /* 0x0000002027007836 */ /* 0x000fea0000000000 */
[----:B------:R-:W-:Y:S04]  /*7370*/  SHF.R.U32.HI R0, RZ, 0x15, R0 ;  /* 0x00000015ff007819 */ /* 0x000fe80000011600 */
[----:B------:R-:W-:Y:S11]  /*7380*/  LOP3.LUT P0, RZ, R0, 0x3, R77, 0x48, !PT ;  /* 0x0000000300ff7812 */ /* 0x000ff6000780484d */
[----:B------:R-:W-:Y:S02]  /*7390*/  @!UPT UIADD3 URZ, UPT, UPT, URZ, URZ, URZ ;  /* 0x000000fffffff290 */ /* 0x000fe4000fffe0ff */
[----:B------:R-:W-:Y:S05]  /*73a0*/  @!P0 BRA `(.L_x_120) ;  /* 0x0000000000408947 */ /* 0x000fea0003800000 */
[----:B------:R-:W2:Y:S01]  /*73b0*/  LDCU.64 UR8, c[0x4][0x70] ;  /* 0x01000e00ff0877ac */ /* 0x000ea20008000a00 */
[----:B------:R-:W-:Y:S01]  /*73c0*/  MOV R3, 0x0 ;  /* 0x0000000000037802 */ /* 0x000fe20000000f00 */
[----:B------:R-:W-:Y:S02]  /*73d0*/  HFMA2 R12, -RZ, RZ, 0, 5.9604644775390625e-08 ;  /* 0x00000001ff0c7431 */ /* 0x000fe400000001ff */
[----:B------:R-:W-:Y:S02]  /*73e0*/  IMAD.MOV.U32 R8, RZ, RZ, 0x192 ;  /* 0x00000192ff087424 */ /* 0x000fe400078e00ff */
[----:B------:R-:W-:Y:S01]  /*73f0*/  IMAD.MOV.U32 R13, RZ, RZ, RZ ;  /* 0x000000ffff0d7224 */ /* 0x000fe200078e00ff */
[----:B------:R-:W3:Y:S01]  /*7400*/  LDCU.64 UR6, c[0x4][0x78] ;  /* 0x01000f00ff0677ac */ /* 0x000ee20008000a00 */
[----:B------:R-:W1:Y:S01]  /*7410*/  LDC.64 R2, c[0x4][R3] ;  /* 0x0100000003027b82 */ /* 0x000e620000000a00 */
[----:B------:R-:W5:Y:S01]  /*7420*/  LDCU.64 UR4, c[0x4][0x10] ;  /* 0x01000200ff0477ac */ /* 0x000f620008000a00 */
[----:B--2---:R-:W-:Y:S01]  /*7430*/  MOV R5, UR9 ;  /* 0x0000000900057c02 */ /* 0x004fe20008000f00 */
[----:B------:R-:W-:Y:S01]  /*7440*/  IMAD.U32 R4, RZ, RZ, UR8 ;  /* 0x00000008ff047e24 */ /* 0x000fe2000f8e00ff */
[----:B---3--:R-:W-:Y:S01]  /*7450*/  MOV R7, UR7 ;  /* 0x0000000700077c02 */ /* 0x008fe20008000f00 */
[----:B------:R-:W-:Y:S01]  /*7460*/  IMAD.U32 R6, RZ, RZ, UR6 ;  /* 0x00000006ff067e24 */ /* 0x000fe2000f8e00ff */
[----:B-----5:R-:W-:Y:S01]  /*7470*/  MOV R11, UR5 ;  /* 0x00000005000b7c02 */ /* 0x020fe20008000f00 */
[----:B------:R-:W-:Y:S02]  /*7480*/  IMAD.U32 R10, RZ, RZ, UR4 ;  /* 0x00000004ff0a7e24 */ /* 0x000fe4000f8e00ff */
[----:B------:R-:W-:Y:S07]  /*7490*/  LEPC R20, `(.L_x_120) ;  /* 0x000000001014794e */ /* 0x000fee0000000000 */
[----:B-1--4-:R-:W-:Y:S05]  /*74a0*/  CALL.ABS.NOINC R2 ;  /* 0x0000000002007343 */ /* 0x012fea0003c00000 */
.L_x_120:
[----:B------:R-:W-:Y:S01]  /*74b0*/  ISETP.NE.AND P0, PT, R87, RZ, PT ;  /* 0x000000ff5700720c */ /* 0x000fe20003f05270 */
[----:B------:R-:W-:Y:S05]  /*74c0*/  WARPSYNC.ALL ;  /* 0x0000000000007948 */ /* 0x000fea0003800000 */
[----:B------:R-:W-:Y:S01]  /*74d0*/  R2UR UR4, R39 ;  /* 0x00000000270472ca */ /* 0x000fe200000e0000 */
[----:B------:R-:W-:Y:S01]  /*74e0*/  IMAD.U32 R64, R46, 0x10000, RZ ;  /* 0x000100002e407824 */ /* 0x000fe200078e00ff */
[----:B------:R-:W-:Y:S01]  /*74f0*/  SHF.L.U32 R41, R44, 0x10, RZ ;  /* 0x000000102c297819 */ /* 0x000fe200000006ff */
[----:B----4-:R-:W-:Y:S01]  /*7500*/  IMAD.U32 R63, R48, 0x10000, RZ ;  /* 0x00010000303f7824 */ /* 0x010fe200078e00ff */
[----:B------:R-:W-:Y:S01]  /*7510*/  PRMT R39, R44, 0x8880, RZ ;  /* 0x000088802c277816 */ /* 0x000fe200000000ff */
[----:B-1----:R-:W-:Y:S01]  /*7520*/  IMAD.U32 R53, R50, 0x10000, RZ ;  /* 0x0001000032357824 */ /* 0x002fe200078e00ff */
[----:B------:R-:W-:Y:S01]  /*7530*/  SHF.L.U32 R42, R44, 0x8, RZ ;  /* 0x000000082c2a7819 */ /* 0x000fe200000006ff */
[----:B------:R-:W-:Y:S01]  /*7540*/  BSSY.RECONVERGENT B0, `(.L_x_121) ;  /* 0x00000a1000007945 */ /* 0x000fe20003800200 */
[----:B------:R-:W-:Y:S02]  /*7550*/  SHF.R.S32.HI R41, RZ, 0x18, R41 ;  /* 0x00000018ff297819 */ /* 0x000fe40000011429 */
[----:B------:R-:W-:Y:S02]  /*7560*/  SHF.R.S32.HI R42, RZ, 0x18, R42 ;  /* 0x00000018ff2a7819 */ /* 0x000fe4000001142a */
[----:B------:R-:W-:Y:S01]  /*7570*/  SHF.R.S32.HI R43, RZ, 0x18, R44 ;  /* 0x00000018ff2b7819 */ /* 0x000fe2000001142c */
[----:B------:R-:W1:Y:S01]  /*7580*/  LDTM.x32 R4, tmem[UR4+0x20] ;  /* 0x00002004000479ee */ /* 0x000e6200082c0000 */
[----:B------:R-:W-:Y:S01]  /*7590*/  NOP ;  /* 0x0000000000007918 */ /* 0x000fe20000000000 */
[----:B------:R-:W-:Y:S02]  /*75a0*/  IADD3 R80, PT, PT, R80, 0xc0, RZ ;  /* 0x000000c050507810 */ /* 0x000fe40007ffe0ff */
[C---:B------:R-:W-:Y:S02]  /*75b0*/  PRMT R69, R45.reuse, 0x8880, RZ ;  /* 0x000088802d457816 */ /* 0x040fe400000000ff */
[----:B------:R-:W-:Y:S02]  /*75c0*/  LOP3.LUT R80, R80, 0xfefffff8, RZ, 0xc0, !PT ;  /* 0xfefffff850507812 */ /* 0x000fe400078ec0ff */
[----:B------:R-:W-:Y:S02]  /*75d0*/  SHF.L.U32 R68, R45, 0x10, RZ ;  /* 0x000000102d447819 */ /* 0x000fe400000006ff */
[----:B-1----:R1:W-:Y:S01]  /*75e0*/  SYNCS.ARRIVE.TRANS64.RED.A1T0 RZ, [R80+URZ], RZ ;  /* 0x000000ff50ff79a7 */ /* 0x0023e200081004ff */
[----:B------:R-:W-:Y:S02]  /*75f0*/  SHF.R.S32.HI R44, RZ, 0x18, R45 ;  /* 0x00000018ff2c7819 */ /* 0x000fe4000001142d */
[----:B------:R-:W-:Y:S02]  /*7600*/  PRMT R66, R46, 0x8880, RZ ;  /* 0x000088802e427816 */ /* 0x000fe400000000ff */
[C---:B------:R-:W-:Y:S02]  /*7610*/  PRMT R60, R47.reuse, 0x8880, RZ ;  /* 0x000088802f3c7816 */ /* 0x040fe400000000ff */
[C---:B------:R-:W-:Y:S02]  /*7620*/  SHF.L.U32 R59, R47.reuse, 0x10, RZ ;  /* 0x000000102f3b7819 */ /* 0x040fe400000006ff */
[----:B------:R-:W-:Y:S02]  /*7630*/  SHF.L.U32 R58, R47, 0x8, RZ ;  /* 0x000000082f3a7819 */ /* 0x000fe400000006ff */
[C---:B------:R-:W-:Y:S02]  /*7640*/  PRMT R65, R48.reuse, 0x8880, RZ ;  /* 0x0000888030417816 */ /* 0x040fe400000000ff */
[----:B------:R-:W-:Y:S01]  /*7650*/  SHF.L.U32 R62, R48, 0x8, RZ ;  /* 0x00000008303e7819 */ /* 0x000fe200000006ff */
[C---:B------:R-:W-:Y:S01]  /*7660*/  IMAD R0, R38.reuse, R4, RZ ;  /* 0x0000000426007224 */ /* 0x040fe200078e02ff */
[----:B------:R-:W-:Y:S01]  /*7670*/  SHF.R.S32.HI R4, RZ, 0x18, R68 ;  /* 0x00000018ff047819 */ /* 0x000fe20000011444 */
[C---:B------:R-:W-:Y:S01]  /*7680*/  IMAD R2, R38.reuse, R5, RZ ;  /* 0x0000000526027224 */ /* 0x040fe200078e02ff */
[C---:B------:R-:W-:Y:S01]  /*7690*/  PRMT R57, R49.reuse, 0x8880, RZ ;  /* 0x0000888031397816 */ /* 0x040fe200000000ff */
[C---:B------:R-:W-:Y:S01]  /*76a0*/  IMAD R3, R38.reuse, R6, RZ ;  /* 0x0000000626037224 */ /* 0x040fe200078e02ff */
[----:B------:R-:W-:Y:S01]  /*76b0*/  SHF.L.U32 R56, R49, 0x10, RZ ;  /* 0x0000001031387819 */ /* 0x000fe200000006ff */
[----:B------:R-:W-:Y:S01]  /*76c0*/  IMAD R0, R39, R40, R0 ;  /* 0x0000002827007224 */ /* 0x000fe200078e0200 */
[----:B------:R-:W-:Y:S01]  /*76d0*/  MOV R39, R66 ;  /* 0x0000004200277202 */ /* 0x000fe20000000f00 */
[----:B------:R-:W-:Y:S01]  /*76e0*/  IMAD R7, R38, R7, RZ ;  /* 0x0000000726077224 */ /* 0x000fe200078e02ff */
[----:B------:R-:W-:Y:S01]  /*76f0*/  SHF.L.U32 R55, R49, 0x8, RZ ;  /* 0x0000000831377819 */ /* 0x000fe200000006ff */
[-C--:B------:R-:W-:Y:S01]  /*7700*/  IMAD R2, R41, R40.reuse, R2 ;  /* 0x0000002829027224 */ /* 0x080fe200078e0202 */
[----:B------:R-:W-:Y:S01]  /*7710*/  SHF.R.S32.HI R41, RZ, 0x18, R48 ;  /* 0x00000018ff297819 */ /* 0x000fe20000011430 */
[-C--:B------:R-:W-:Y:S01]  /*7720*/  IMAD R3, R42, R40.reuse, R3 ;  /* 0x000000282a037224 */ /* 0x080fe200078e0203 */
[----:B------:R-:W-:Y:S01]  /*7730*/  SHF.L.U32 R48, R51, 0x8, RZ ;  /* 0x0000000833307819 */ /* 0x000fe200000006ff */
[----:B------:R-:W-:Y:S01]  /*7740*/  IMAD R7, R43, R40, R7 ;  /* 0x000000282b077224 */ /* 0x000fe200078e0207 */
[----:B------:R-:W-:Y:S01]  /*7750*/  SHF.L.U32 R67, R45, 0x8, RZ ;  /* 0x000000082d437819 */ /* 0x000fe200000006ff */
[C---:B------:R-:W-:Y:S01]  /*7760*/  IMAD R8, R38.reuse, R8, RZ ;  /* 0x0000000826087224 */ /* 0x040fe200078e02ff */
[----:B------:R-:W-:Y:S01]  /*7770*/  SHF.R.S32.HI R45, RZ, 0x18, R46 ;  /* 0x00000018ff2d7819 */ /* 0x000fe2000001142e */
[----:B------:R-:W-:Y:S01]  /*7780*/  IMAD R9, R38, R9, RZ ;  /* 0x0000000926097224 */ /* 0x000fe200078e02ff */
[----:B------:R-:W-:Y:S01]  /*7790*/  SHF.L.U32 R61, R46, 0x8, RZ ;  /* 0x000000082e3d7819 */ /* 0x000fe200000006ff */
[C---:B------:R-:W-:Y:S01]  /*77a0*/  IMAD R10, R38.reuse, R10, RZ ;  /* 0x0000000a260a7224 */ /* 0x040fe200078e02ff */
[----:B------:R-:W-:Y:S01]  /*77b0*/  SHF.R.S32.HI R46, RZ, 0x18, R47 ;  /* 0x00000018ff2e7819 */ /* 0x000fe2000001142f */
[C---:B------:R-:W-:Y:S01]  /*77c0*/  IMAD R11, R38.reuse, R11, RZ ;  /* 0x0000000b260b7224 */ /* 0x040fe200078e02ff */
[----:B------:R-:W-:Y:S01]  /*77d0*/  SHF.R.S32.HI R42, RZ, 0x18, R49 ;  /* 0x00000018ff2a7819 */ /* 0x000fe20000011431 */
[----:B------:R-:W-:Y:S01]  /*77e0*/  IMAD R6, R38, R15, RZ ;  /* 0x0000000f26067224 */ /* 0x000fe200078e02ff */
[----:B------:R-:W-:Y:S01]  /*77f0*/  PRMT R54, R50, 0x8880, RZ ;  /* 0x0000888032367816 */ /* 0x000fe200000000ff */
[----:B------:R-:W-:Y:S01]  /*7800*/  IMAD R15, R38, R20, RZ ;  /* 0x00000014260f7224 */ /* 0x000fe200078e02ff */
[----:B------:R-:W-:Y:S01]  /*7810*/  SHF.L.U32 R52, R50, 0x8, RZ ;  /* 0x0000000832347819 */ /* 0x000fe200000006ff */
[C---:B------:R-:W-:Y:S01]  /*7820*/  IMAD R20, R38.reuse, R25, RZ ;  /* 0x0000001926147224 */ /* 0x040fe200078e02ff */
[----:B------:R-:W-:Y:S01]  /*7830*/  SHF.R.S32.HI R43, RZ, 0x18, R50 ;  /* 0x00000018ff2b7819 */ /* 0x000fe20000011432 */
[C---:B------:R-:W-:Y:S01]  /*7840*/  IMAD R25, R38.reuse, R30, RZ ;  /* 0x0000001e26197224 */ /* 0x040fe200078e02ff */
[C---:B------:R-:W-:Y:S01]  /*7850*/  PRMT R50, R51.reuse, 0x8880, RZ ;  /* 0x0000888033327816 */ /* 0x040fe200000000ff */
[C---:B------:R-:W-:Y:S01]  /*7860*/  IMAD R30, R38.reuse, R35, RZ ;  /* 0x00000023261e7224 */ /* 0x040fe200078e02ff */
[----:B------:R-:W-:Y:S02]  /*7870*/  SHF.L.U32 R49, R51, 0x10, RZ ;  /* 0x0000001033317819 */ /* 0x000fe400000006ff */
[----:B------:R-:W-:Y:S02]  /*7880*/  SHF.R.S32.HI R47, RZ, 0x18, R51 ;  /* 0x00000018ff2f7819 */ /* 0x000fe40000011433 */
[----:B------:R-:W-:Y:S01]  /*7890*/  I2IP.S8.S32.SAT R51, R7, R3, RZ ;  /* 0x0000000307337239 */ /* 0x000fe200000014ff */
[----:B------:R-:W-:Y:S01]  /*78a0*/  IMAD.MOV.U32 R3, RZ, RZ, R69 ;  /* 0x000000ffff037224 */ /* 0x000fe200078e0045 */
[----:B------:R-:W-:Y:S01]  /*78b0*/  SHF.R.S32.HI R5, RZ, 0x18, R67 ;  /* 0x00000018ff057819 */ /* 0x000fe20000011443 */
[----:B------:R-:W-:Y:S01]  /*78c0*/  IMAD R7, R38, R16, RZ ;  /* 0x0000001026077224 */ /* 0x000fe200078e02ff */
[----:B------:R-:W-:Y:S01]  /*78d0*/  IADD3 R36, PT, PT, R36, 0x1, RZ ;  /* 0x0000000124247810 */ /* 0x000fe20007ffe0ff */
[-C--:B------:R-:W-:Y:S02]  /*78e0*/  IMAD R8, R3, R40.reuse, R8 ;  /* 0x0000002803087224 */ /* 0x080fe400078e0208 */
[-C--:B------:R-:W-:Y:S02]  /*78f0*/  IMAD R9, R4, R40.reuse, R9 ;  /* 0x0000002804097224 */ /* 0x080fe400078e0209 */
[-C--:B------:R-:W-:Y:S02]  /*7900*/  IMAD R10, R5, R40.reuse, R10 ;  /* 0x00000028050a7224 */ /* 0x080fe400078e020a */
[----:B------:R-:W-:Y:S02]  /*7910*/  IMAD R11, R44, R40, R11 ;  /* 0x000000282c0b7224 */ /* 0x000fe400078e020b */
[C---:B------:R-:W-:Y:S02]  /*7920*/  IMAD R3, R38.reuse, R12, RZ ;  /* 0x0000000c26037224 */ /* 0x040fe400078e02ff */
[C---:B------:R-:W-:Y:S01]  /*7930*/  IMAD R12, R38.reuse, R17, RZ ;  /* 0x00000011260c7224 */ /* 0x040fe200078e02ff */
[----:B------:R-:W-:Y:S01]  /*7940*/  I2IP.S8.S32.SAT R11, R11, R10, RZ ;  /* 0x0000000a0b0b7239 */ /* 0x000fe200000014ff */
[C---:B------:R-:W-:Y:S01]  /*7950*/  IMAD R17, R38.reuse, R22, RZ ;  /* 0x0000001626117224 */ /* 0x040fe200078e02ff */
[----:B------:R-:W-:Y:S01]  /*7960*/  SHF.R.S32.HI R10, RZ, 0x18, R64 ;  /* 0x00000018ff0a7819 */ /* 0x000fe20000011440 */
[C---:B------:R-:W-:Y:S02]  /*7970*/  IMAD R22, R38.reuse, R27, RZ ;  /* 0x0000001b26167224 */ /* 0x040fe400078e02ff */
[----:B------:R-:W-:Y:S01]  /*7980*/  IMAD R27, R38, R32, RZ ;  /* 0x00000020261b7224 */ /* 0x000fe200078e02ff */
[----:B------:R-:W-:Y:S01]  /*7990*/  I2IP.S8.S32.SAT R32, R2, R0, R51 ;  /* 0x0000000002207239 */ /* 0x000fe20000001433 */
[C---:B------:R-:W-:Y:S01]  /*79a0*/  IMAD R4, R38.reuse, R13, RZ ;  /* 0x0000000d26047224 */ /* 0x040fe200078e02ff */
[----:B------:R-:W-:Y:S01]  /*79b0*/  SHF.R.S32.HI R0, RZ, 0x18, R61 ;  /* 0x00000018ff007819 */ /* 0x000fe2000001143d */
[C---:B------:R-:W-:Y:S01]  /*79c0*/  IMAD R5, R38.reuse, R14, RZ ;  /* 0x0000000e26057224 */ /* 0x040fe200078e02ff */
[----:B------:R-:W-:Y:S01]  /*79d0*/  MOV R2, R60 ;  /* 0x0000003c00027202 */ /* 0x000fe20000000f00 */
[C---:B------:R-:W-:Y:S02]  /*79e0*/  IMAD R13, R38.reuse, R18, RZ ;  /* 0x00000012260d7224 */ /* 0x040fe400078e02ff */
[----:B------:R-:W-:Y:S02]  /*79f0*/  IMAD R3, R39, R40, R3 ;  /* 0x0000002827037224 */ /* 0x000fe400078e0203 */
[C---:B------:R-:W-:Y:S02]  /*7a00*/  IMAD R18, R38.reuse, R23, RZ ;  /* 0x0000001726127224 */ /* 0x040fe400078e02ff */
[----:B------:R-:W-:Y:S02]  /*7a10*/  IMAD R23, R38, R28, RZ ;  /* 0x0000001c26177224 */ /* 0x000fe400078e02ff */
[----:B------:R-:W-:Y:S02]  /*7a20*/  IMAD R4, R10, R40, R4 ;  /* 0x000000280a047224 */ /* 0x000fe400078e0204 */
[----:B------:R-:W-:Y:S01]  /*7a30*/  IMAD R28, R38, R33, RZ ;  /* 0x00000021261c7224 */ /* 0x000fe200078e02ff */
[----:B------:R-:W-:Y:S01]  /*7a40*/  I2IP.S8.S32.SAT R33, R9, R8, R11 ;  /* 0x0000000809217239 */ /* 0x000fe2000000140b */
[-C--:B------:R-:W-:Y:S01]  /*7a50*/  IMAD R5, R0, R40.reuse, R5 ;  /* 0x0000002800057224 */ /* 0x080fe200078e0205 */
[----:B------:R-:W-:Y:S01]  /*7a60*/  SHF.R.S32.HI R8, RZ, 0x18, R59 ;  /* 0x00000018ff087819 */ /* 0x000fe2000001143b */
[-C--:B------:R-:W-:Y:S01]  /*7a70*/  IMAD R6, R45, R40.reuse, R6 ;  /* 0x000000282d067224 */ /* 0x080fe200078e0206 */
[----:B------:R-:W-:Y:S01]  /*7a80*/  SHF.R.S32.HI R9, RZ, 0x18, R58 ;  /* 0x00000018ff097819 */ /* 0x000fe2000001143a */
[-C--:B------:R-:W-:Y:S01]  /*7a90*/  IMAD R7, R2, R40.reuse, R7 ;  /* 0x0000002802077224 */ /* 0x080fe200078e0207 */
[----:B------:R-:W-:Y:S01]  /*7aa0*/  MOV R0, R65 ;  /* 0x0000004100007202 */ /* 0x000fe20000000f00 */
[----:B------:R-:W-:Y:S01]  /*7ab0*/  IMAD R14, R38, R19, RZ ;  /* 0x00000013260e7224 */ /* 0x000fe200078e02ff */
[----:B------:R-:W-:Y:S01]  /*7ac0*/  I2IP.S8.S32.SAT R5, R6, R5, RZ ;  /* 0x0000000506057239 */ /* 0x000fe200000014ff */
[-C--:B------:R-:W-:Y:S01]  /*7ad0*/  IMAD R12, R8, R40.reuse, R12 ;  /* 0x00000028080c7224 */ /* 0x080fe200078e020c */
[----:B------:R-:W-:Y:S01]  /*7ae0*/  SHF.R.S32.HI R2, RZ, 0x18, R63 ;  /* 0x00000018ff027819 */ /* 0x000fe2000001143f */
[-C--:B------:R-:W-:Y:S01]  /*7af0*/  IMAD R13, R9, R40.reuse, R13 ;  /* 0x00000028090d7224 */ /* 0x080fe200078e020d */
[----:B------:R-:W-:Y:S01]  /*7b00*/  SHF.R.S32.HI R8, RZ, 0x18, R62 ;  /* 0x00000018ff087819 */ /* 0x000fe2000001143e */
[----:B------:R-:W-:Y:S02]  /*7b10*/  IMAD R16, R38, R21, RZ ;  /* 0x0000001526107224 */ /* 0x000fe400078e02ff */
[-C--:B------:R-:W-:Y:S02]  /*7b20*/  IMAD R14, R46, R40.reuse, R14 ;  /* 0x000000282e0e7224 */ /* 0x080fe400078e020e */
[-C--:B------:R-:W-:Y:S02]  /*7b30*/  IMAD R15, R0, R40.reuse, R15 ;  /* 0x00000028000f7224 */ /* 0x080fe400078e020f */
[----:B------:R-:W-:Y:S01]  /*7b40*/  IMAD R16, R2, R40, R16 ;  /* 0x0000002802107224 */ /* 0x000fe200078e0210 */
[----:B------:R-:W-:Y:S01]  /*7b50*/  I2IP.S8.S32.SAT R13, R14, R13, RZ ;  /* 0x0000000d0e0d7239 */ /* 0x000fe200000014ff */
[C---:B------:R-:W-:Y:S01]  /*7b60*/  IMAD R19, R38.reuse, R24, RZ ;  /* 0x0000001826137224 */ /* 0x040fe200078e02ff */
[----:B------:R-:W-:Y:S01]  /*7b70*/  SHF.R.S32.HI R2, RZ, 0x18, R56 ;  /* 0x00000018ff027819 */ /* 0x000fe20000011438 */
[----:B------:R-:W-:Y:S01]  /*7b80*/  IMAD R24, R38, R29, RZ ;  /* 0x0000001d26187224 */ /* 0x000fe200078e02ff */
[----:B------:R-:W-:Y:S01]  /*7b90*/  I2IP.S8.S32.SAT R35, R12, R7, R13 ;  /* 0x000000070c237239 */ /* 0x000fe2000000140d */
[----:B------:R-:W-:Y:S02]  /*7ba0*/  IMAD R17, R8, R40, R17 ;  /* 0x0000002808117224 */ /* 0x000fe400078e0211 */
[----:B------:R-:W-:Y:S02]  /*7bb0*/  IMAD.MOV.U32 R0, RZ, RZ, R57 ;  /* 0x000000ffff007224 */ /* 0x000fe400078e0039 */
[----:B------:R-:W-:Y:S01]  /*7bc0*/  IMAD R29, R38, R34, RZ ;  /* 0x00000022261d7224 */ /* 0x000fe200078e02ff */
[----:B------:R-:W-:Y:S01]  /*7bd0*/  I2IP.S8.S32.SAT R34, R4, R3, R5 ;  /* 0x0000000304227239 */ /* 0x000fe20000001405 */
[-C--:B------:R-:W-:Y:S01]  /*7be0*/  IMAD R18, R41, R40.reuse, R18 ;  /* 0x0000002829127224 */ /* 0x080fe200078e0212 */
[----:B------:R-:W-:Y:S01]  /*7bf0*/  SHF.R.S32.HI R3, RZ, 0x18, R55 ;  /* 0x00000018ff037819 */ /* 0x000fe20000011437 */
[----:B------:R-:W-:Y:S01]  /*7c00*/  IMAD R19, R0, R40, R19 ;  /* 0x0000002800137224 */ /* 0x000fe200078e0213 */
[----:B------:R-:W-:Y:S01]  /*7c10*/  MOV R0, R54 ;  /* 0x0000003600007202 */ /* 0x000fe20000000f00 */
[----:B------:R1:W-:Y:S01]  /*7c20*/  STS.128 [R74+UR44+0x3200], R32 ;  /* 0x003200204a007988 */ /* 0x0003e20008000c2c */
        /* <DEDUP_REMOVED lines=8> */
[----:B------:R-:W-:Y:S01]  /*7cb0*/  I2IP.S8.S32.SAT R16, R16, R15, R17 ;  /* 0x0000000f10107239 */ /* 0x000fe20000001411 */
[-C--:B------:R-:W-:Y:S01]  /*7cc0*/  IMAD R23, R0, R40.reuse, R23 ;  /* 0x0000002800177224 */ /* 0x080fe200078e0217 */
[----:B------:R-:W-:Y:S01]  /*7cd0*/  SHF.R.S32.HI R0, RZ, 0x18, R52 ;  /* 0x00000018ff007819 */ /* 0x000fe20000011434 */
[----:B------:R-:W-:Y:S01]  /*7ce0*/  IMAD R24, R2, R40, R24 ;  /* 0x0000002802187224 */ /* 0x000fe200078e0218 */
[----:B------:R-:W-:Y:S01]  /*7cf0*/  MOV R2, R50 ;  /* 0x0000003200027202 */ /* 0x000fe20000000f00 */
[----:B------:R-:W-:Y:S01]  /*7d00*/  IMAD R26, R38, R31, RZ ;  /* 0x0000001f261a7224 */ /* 0x000fe200078e02ff */
[----:B------:R-:W-:Y:S01]  /*7d10*/  I2IP.S8.S32.SAT R17, R22, R21, RZ ;  /* 0x0000001516117239 */ /* 0x000fe200000014ff */
[-C--:B------:R-:W-:Y:S02]  /*7d20*/  IMAD R25, R0, R40.reuse, R25 ;  /* 0x0000002800197224 */ /* 0x080fe400078e0219 */
[-C--:B------:R-:W-:Y:S01]  /*7d30*/  IMAD R26, R43, R40.reuse, R26 ;  /* 0x000000282b1a7224 */ /* 0x080fe200078e021a */
[----:B------:R-:W-:Y:S01]  /*7d40*/  I2IP.S8.S32.SAT R17, R20, R19, R17 ;  /* 0x0000001314117239 */ /* 0x000fe20000001411 */
[-C--:B------:R-:W-:Y:S02]  /*7d50*/  IMAD R27, R2, R40.reuse, R27 ;  /* 0x00000028021b7224 */ /* 0x080fe400078e021b */
[-C--:B------:R-:W-:Y:S01]  /*7d60*/  IMAD R28, R3, R40.reuse, R28 ;  /* 0x00000028031c7224 */ /* 0x080fe200078e021c */
[----:B------:R-:W-:Y:S01]  /*7d70*/  I2IP.S8.S32.SAT R18, R26, R25, RZ ;  /* 0x000000191a127239 */ /* 0x000fe200000014ff */
[-C--:B------:R-:W-:Y:S02]  /*7d80*/  IMAD R29, R4, R40.reuse, R29 ;  /* 0x00000028041d7224 */ /* 0x080fe400078e021d */
[----:B------:R-:W-:Y:S01]  /*7d90*/  IMAD R30, R47, R40, R30 ;  /* 0x000000282f1e7224 */ /* 0x000fe200078e021e */
[----:B------:R-:W-:Y:S04]  /*7da0*/  I2IP.S8.S32.SAT R18, R24, R23, R18 ;  /* 0x0000001718127239 */ /* 0x000fe80000001412 */
[----:B------:R-:W-:Y:S04]  /*7db0*/  I2IP.S8.S32.SAT R29, R30, R29, RZ ;  /* 0x0000001d1e1d7239 */ /* 0x000fe800000014ff */
[----:B------:R-:W-:Y:S05]  /*7dc0*/  I2IP.S8.S32.SAT R19, R28, R27, R29 ;  /* 0x0000001b1c137239 */ /* 0x000fea000000141d */
        /* <DEDUP_REMOVED lines=10> */
[----:B------:R-:W-:Y:S02]  /*7e70*/  UIADD3 UR13, UPT, UPT, UR49, 0x20, URZ ;  /* 0x00000020310d7890 */ /* 0x000fe4000fffe0ff */
[----:B------:R-:W-:Y:S01]  /*7e80*/  UIADD3 UR12, UPT, UPT, UR44, 0x3200, URZ ;  /* 0x000032002c0c7890 */ /* 0x000fe2000fffe0ff */
[----:B------:R-:W-:Y:S01]  /*7e90*/  UMOV UR14, UR50 ;  /* 0x00000032000e7c82 */ /* 0x000fe20008000000 */
[----:B------:R-:W-:Y:S01]  /*7ea0*/  UMOV UR15, UR36 ;  /* 0x00000024000f7c82 */ /* 0x000fe20008000000 */
[----:B------:R-:W-:Y:S02]  /*7eb0*/  UIADD3 UR9, UPT, UPT, UR49, 0x60, URZ ;  /* 0x0000006031097890 */ /* 0x000fe4000fffe0ff */
[----:B------:R-:W-:Y:S01]  /*7ec0*/  UIADD3 UR8, UPT, UPT, UR44, 0x3a00, URZ ;  /* 0x00003a002c087890 */ /* 0x000fe2000fffe0ff */
[----:B------:R-:W-:Y:S01]  /*7ed0*/  UMOV UR10, UR50 ;  /* 0x00000032000a7c82 */ /* 0x000fe20008000000 */
[----:B------:R-:W-:Y:S01]  /*7ee0*/  UMOV UR11, UR36 ;  /* 0x00000024000b7c82 */ /* 0x000fe20008000000 */
[----:B--2---:R-:W-:Y:S04]  /*7ef0*/  UIADD3 UR4, UP0, UPT, UR6, 0x680, URZ ;  /* 0x0000068006047890 */ /* 0x004fe8000ff1e0ff */
[----:B------:R-:W-:Y:S09]  /*7f00*/  UIADD3.X UR5, UPT, UPT, URZ, UR7, URZ, UP0, !UPT ;  /* 0x00000007ff057290 */ /* 0x000ff200087fe4ff */
[----:B------:R2:W-:Y:S01]  /*7f10*/  UTMASTG.3D [UR12], [UR4] ;  /* 0x0000000c040073b5 */ /* 0x0005e20008010000 */
[----:B------:R2:W-:Y:S01]  /*7f20*/  UTMASTG.3D [UR8], [UR4] ;  /* 0x00000008040073b5 */ /* 0x0005e20008010000 */
[----:B------:R0:W-:Y:S01]  /*7f30*/  UTMACMDFLUSH ;  /* 0x00000000000079b7 */ /* 0x0001e20000000000 */
[----:B--2---:R-:W-:Y:S04]  /*7f40*/  DEPBAR.LE SB0, 0x1 ;  /* 0x000080400000791a */ /* 0x004fe80000000000 */
.L_x_122:
[----:B------:R-:W-:Y:S05]  /*7f50*/  BSYNC.RECONVERGENT B0 ;  /* 0x0000000000007941 */ /* 0x000fea0003800200 */
.L_x_121:
[----:B------:R-:W-:Y:S01]  /*7f60*/  R2UR UR4, R78 ;  /* 0x000000004e0472ca */ /* 0x000fe200000e0000 */
[----:B------:R-:W-:Y:S01]  /*7f70*/  BAR.SYNC.DEFER_BLOCKING 0x1, 0x80 ;  /* 0x0042000000007b1d */ /* 0x000fe20000010000 */
[----:B------:R-:W-:Y:S01]  /*7f80*/  ISETP.NE.AND P0, PT, R81, 0x2, PT ;  /* 0x000000025100780c */ /* 0x000fe20003f05270 */
[----:B------:R-:W-:Y:S01]  /*7f90*/  UISETP.NE.AND UP0, UPT, UR45, URZ, UPT ;  /* 0x000000ff2d00728c */ /* 0x000fe2000bf05270 */
[----:B------:R-:W-:Y:S01]  /*7fa0*/  ISETP.NE.AND P1, PT, R36, 0x4, PT ;  /* 0x000000042400780c */ /* 0x000fe20003f25270 */
[----:B------:R-:W-:Y:S01]  /*7fb0*/  UIADD3 UR24, UPT, UPT, UR37, UR63, URZ ;  /* 0x0000003f25187290 */ /* 0x000fe2000fffe0ff */
[----:B------:R-:W-:Y:S02]  /*7fc0*/  SEL R2, RZ, 0x1, P0 ;  /* 0x00000001ff027807 */ /* 0x000fe40000000000 */
[----:B------:R-:W-:Y:S02]  /*7fd0*/  SEL R0, RZ, 0x1, P1 ;  /* 0x00000001ff007807 */ /* 0x000fe40000800000 */
[----:B------:R-:W-:Y:S02]  /*7fe0*/  LOP3.LUT R84, R84, R2, RZ, 0x3c, !PT ;  /* 0x0000000254547212 */ /* 0x000fe400078e3cff */
[----:B------:R-:W-:Y:S01]  /*7ff0*/  LOP3.LUT R85, R85, R0, RZ, 0x3c, !PT ;  /* 0x0000000055557212 */ /* 0x000fe200078e3cff */
[----:B------:R-:W-:Y:S01]  /*8000*/  UIADD3 UR20, UPT, UPT, UR38, UR4, URZ ;  /* 0x0000000426147290 */ /* 0x000fe2000fffe0ff */
[----:B------:R-:W-:Y:S02]  /*8010*/  SEL R81, R81, RZ, P0 ;  /* 0x000000ff51517207 */ /* 0x000fe40000000000 */
[----:B------:R-:W-:Y:S01]  /*8020*/  SEL R36, R36, RZ, P1 ;  /* 0x000000ff24247207 */ /* 0x000fe20000800000 */
[----:B------:R-:W-:Y:S01]  /*8030*/  UMOV UR36, UR59 ;  /* 0x0000003b00247c82 */ /* 0x000fe20008000000 */
[----:B------:R-:W-:Y:S07]  /*8040*/  BRA.U UP0, `(.L_x_123) ;  /* 0xffffffd5005c7547 */ /* 0x000fee000b83ffff */
[----:B------:R-:W-:Y:S05]  /*8050*/  EXIT ;  /* 0x000000000000794d */ /* 0x000fea0003800000 */
.L_x_24:
[----:B--2---:R2:W3:Y:S02]  /*8060*/  SYNCS.PHASECHK.TRANS64.TRYWAIT P0, [R0+URZ+0xf0], R2 ;  /* 0x0000f002000075a7 */ /* 0x0044e400080011ff */
[----:B---3--:R-:W-:Y:S05]  /*8070*/  @!P0 NANOSLEEP.SYNCS 0x989680 ;  /* 0x009896800000895d */ /* 0x008fea0003900000 */
[----:B------:R-:W3:Y:S02]  /*8080*/  @!P0 SYNCS.PHASECHK.TRANS64 P0, [R0+URZ+0xf0], R2 ;  /* 0x0000f002000085a7 */ /* 0x000ee400080010ff */
[----:B---3--:R-:W-:Y:S05]  /*8090*/  @!P0 BRA `(.L_x_24) ;  /* 0xfffffffc00f08947 */ /* 0x008fea000383ffff */
[----:B------:R-:W-:Y:S05]  /*80a0*/  BRA `(.L_x_124) ;  /* 0xffffff9800547947 */ /* 0x000fea000383ffff */
.L_x_27:
[----:B-1----:R-:W-:-:S07]  /*80b0*/  MOV R0, UR33 ;  /* 0x0000002100007c02 */ /* 0x002fce0008000f00 */
.L_x_125:
[----:B-1----:R1:W2:Y:S02]  /*80c0*/  SYNCS.PHASECHK.TRANS64.TRYWAIT P0, [R0+URZ+0x28], R3 ;  /* 0x00002803000075a7 */ /* 0x0022a400080011ff */
[----:B--2---:R-:W-:Y:S05]  /*80d0*/  @!P0 NANOSLEEP.SYNCS 0x989680 ;  /* 0x009896800000895d */ /* 0x004fea0003900000 */
[----:B------:R-:W2:Y:S02]  /*80e0*/  @!P0 SYNCS.PHASECHK.TRANS64 P0, [R0+URZ+0x28], R3 ;  /* 0x00002803000085a7 */ /* 0x000ea400080010ff */
[----:B--2---:R-:W-:Y:S05]  /*80f0*/  @!P0 BRA `(.L_x_125) ;  /* 0xfffffffc00f08947 */ /* 0x004fea000383ffff */
[----:B------:R-:W-:Y:S05]  /*8100*/  BRA `(.L_x_26) ;  /* 0xffffff9800ac7947 */ /* 0x000fea000383ffff */
.L_x_34:
[----:B-1----:R-:W-:-:S07]  /*8110*/  MOV R0, UR17 ;  /* 0x0000001100007c02 */ /* 0x002fce0008000f00 */
.L_x_126:
[----:B-1----:R1:W2:Y:S02]  /*8120*/  SYNCS.PHASECHK.TRANS64.TRYWAIT P0, [R0+URZ+0x28], R3 ;  /* 0x00002803000075a7 */ /* 0x0022a400080011ff */
[----:B--2---:R-:W-:Y:S05]  /*8130*/  @!P0 NANOSLEEP.SYNCS 0x989680 ;  /* 0x009896800000895d */ /* 0x004fea0003900000 */
[----:B------:R-:W2:Y:S02]  /*8140*/  @!P0 SYNCS.PHASECHK.TRANS64 P0, [R0+URZ+0x28], R3 ;  /* 0x00002803000085a7 */ /* 0x000ea400080010ff */
[----:B--2---:R-:W-:Y:S05]  /*8150*/  @!P0 BRA `(.L_x_126) ;  /* 0xfffffffc00f08947 */ /* 0x004fea000383ffff */
[----:B------:R-:W-:Y:S05]  /*8160*/  BRA `(.L_x_33) ;  /* 0xffffff9c006c7947 */ /* 0x000fea000383ffff */
.L_x_39:
[----:B-1----:R1:W2:Y:S02]  /*8170*/  SYNCS.PHASECHK.TRANS64.TRYWAIT P0, [R3+URZ+0x80], R0 ;  /* 0x00008000030075a7 */ /* 0x0022a400080011ff */
[----:B--2---:R-:W-:Y:S05]  /*8180*/  @!P0 NANOSLEEP.SYNCS 0x989680 ;  /* 0x009896800000895d */ /* 0x004fea0003900000 */
[----:B------:R-:W2:Y:S02]  /*8190*/  @!P0 SYNCS.PHASECHK.TRANS64 P0, [R3+URZ+0x80], R0 ;  /* 0x00008000030085a7 */ /* 0x000ea400080010ff */
[----:B--2---:R-:W-:Y:S05]  /*81a0*/  @!P0 BRA `(.L_x_39) ;  /* 0xfffffffc00f08947 */ /* 0x004fea000383ffff */
[----:B------:R-:W-:Y:S05]  /*81b0*/  BRA `(.L_x_127) ;  /* 0xffffffa000147947 */ /* 0x000fea000383ffff */
.L_x_43:
[----:B------:R-:W-:-:S07]  /*81c0*/  MOV R0, UR4 ;  /* 0x0000000400007c02 */ /* 0x000fce0008000f00 */
.L_x_128:
[----:B-1----:R1:W2:Y:S02]  /*81d0*/  SYNCS.PHASECHK.TRANS64.TRYWAIT P0, [R0+URZ], R2 ;  /* 0x00000002000075a7 */ /* 0x0022a400080011ff */
[----:B--2---:R-:W-:Y:S05]  /*81e0*/  @!P0 NANOSLEEP.SYNCS 0x989680 ;  /* 0x009896800000895d */ /* 0x004fea0003900000 */
[----:B------:R-:W2:Y:S02]  /*81f0*/  @!P0 SYNCS.PHASECHK.TRANS64 P0, [R0+URZ], R2 ;  /* 0x00000002000085a7 */ /* 0x000ea400080010ff */
[----:B--2---:R-:W-:Y:S05]  /*8200*/  @!P0 BRA `(.L_x_128) ;  /* 0xfffffffc00f08947 */ /* 0x004fea000383ffff */
[----:B------:R-:W-:Y:S05]  /*8210*/  BRA `(.L_x_129) ;  /* 0xffffffa400bc7947 */ /* 0x000fea000383ffff */
.L_x_44:
[----:B------:R-:W-:-:S07]  /*8220*/  MOV R0, UR5 ;  /* 0x0000000500007c02 */ /* 0x000fce0008000f00 */
.L_x_130:
[----:B-1----:R1:W2:Y:S02]  /*8230*/  SYNCS.PHASECHK.TRANS64.TRYWAIT P0, [R0+URZ], R3 ;  /* 0x00000003000075a7 */ /* 0x0022a400080011ff */
[----:B--2---:R-:W-:Y:S05]  /*8240*/  @!P0 NANOSLEEP.SYNCS 0x989680 ;  /* 0x009896800000895d */ /* 0x004fea0003900000 */
[----:B------:R-:W2:Y:S02]  /*8250*/  @!P0 SYNCS.PHASECHK.TRANS64 P0, [R0+URZ], R3 ;  /* 0x00000003000085a7 */ /* 0x000ea400080010ff */
[----:B--2---:R-:W-:Y:S05]  /*8260*/  @!P0 BRA `(.L_x_130) ;  /* 0xfffffffc00f08947 */ /* 0x004fea000383ffff */
[----:B------:R-:W-:Y:S05]  /*8270*/  BRA `(.L_x_131) ;  /* 0xffffffa400c87947 */ /* 0x000fea000383ffff */
.L_x_45:
[----:B------:R-:W-:-:S07]  /*8280*/  MOV R0, UR5 ;  /* 0x0000000500007c02 */ /* 0x000fce0008000f00 */
.L_x_132:
[----:B-1----:R1:W2:Y:S02]  /*8290*/  SYNCS.PHASECHK.TRANS64.TRYWAIT P0, [R0+URZ], R3 ;  /* 0x00000003000075a7 */ /* 0x0022a400080011ff */
[----:B--2---:R-:W-:Y:S05]  /*82a0*/  @!P0 NANOSLEEP.SYNCS 0x989680 ;  /* 0x009896800000895d */ /* 0x004fea0003900000 */
[----:B------:R-:W2:Y:S02]  /*82b0*/  @!P0 SYNCS.PHASECHK.TRANS64 P0, [R0+URZ], R3 ;  /* 0x00000003000085a7 */ /* 0x000ea400080010ff */
[----:B--2---:R-:W-:Y:S05]  /*82c0*/  @!P0 BRA `(.L_x_132) ;  /* 0xfffffffc00f08947 */ /* 0x004fea000383ffff */
[----:B------:R-:W-:Y:S05]  /*82d0*/  BRA `(.L_x_133) ;  /* 0xffffffa400d47947 */ /* 0x000fea000383ffff */
.L_x_46:
[----:B------:R-:W-:-:S07]  /*82e0*/  MOV R0, UR5 ;  /* 0x0000000500007c02 */ /* 0x000fce0008000f00 */
.L_x_134:
[----:B-1----:R1:W2:Y:S02]  /*82f0*/  SYNCS.PHASECHK.TRANS64.TRYWAIT P0, [R0+URZ], R3 ;  /* 0x00000003000075a7 */ /* 0x0022a400080011ff */
[----:B--2---:R-:W-:Y:S05]  /*8300*/  @!P0 NANOSLEEP.SYNCS 0x989680 ;  /* 0x009896800000895d */ /* 0x004fea0003900000 */
[----:B------:R-:W2:Y:S02]  /*8310*/  @!P0 SYNCS.PHASECHK.TRANS64 P0, [R0+URZ], R3 ;  /* 0x00000003000085a7 */ /* 0x000ea400080010ff */
[----:B--2---:R-:W-:Y:S05]  /*8320*/  @!P0 BRA `(.L_x_134) ;  /* 0xfffffffc00f08947 */ /* 0x004fea000383ffff */
[----:B------:R-:W-:Y:S05]  /*8330*/  BRA `(.L_x_135) ;  /* 0xffffffa400e07947 */ /* 0x000fea000383ffff */
.L_x_49:
[----:B-1----:R1:W2:Y:S02]  /*8340*/  SYNCS.PHASECHK.TRANS64.TRYWAIT P0, [R2+URZ+0xe0], R4 ;  /* 0x0000e004020075a7 */ /* 0x0022a400080011ff */
[----:B--2---:R-:W-:Y:S05]  /*8350*/  @!P0 NANOSLEEP.SYNCS 0x989680 ;  /* 0x009896800000895d */ /* 0x004fea0003900000 */
[----:B------:R-:W2:Y:S02]  /*8360*/  @!P0 SYNCS.PHASECHK.TRANS64 P0, [R2+URZ+0xe0], R4 ;  /* 0x0000e004020085a7 */ /* 0x000ea400080010ff */
[----:B--2---:R-:W-:Y:S05]  /*8370*/  @!P0 BRA `(.L_x_49) ;  /* 0xfffffffc00f08947 */ /* 0x004fea000383ffff */
[----:B------:R-:W-:Y:S05]  /*8380*/  BRA `(.L_x_136) ;  /* 0xffffffa8003c7947 */ /* 0x000fea000383ffff */
.L_x_50:
[----:B------:R-:W-:-:S07]  /*8390*/  MOV R2, UR4 ;  /* 0x0000000400027c02 */ /* 0x000fce0008000f00 */
.L_x_137:
[----:B-1----:R1:W2:Y:S02]  /*83a0*/  SYNCS.PHASECHK.TRANS64.TRYWAIT P0, [R2+URZ+0x90], R5 ;  /* 0x00009005020075a7 */ /* 0x0022a400080011ff */
[----:B--2---:R-:W-:Y:S05]  /*83b0*/  @!P0 NANOSLEEP.SYNCS 0x989680 ;  /* 0x009896800000895d */ /* 0x004fea0003900000 */
[----:B------:R-:W2:Y:S02]  /*83c0*/  @!P0 SYNCS.PHASECHK.TRANS64 P0, [R2+URZ+0x90], R5 ;  /* 0x00009005020085a7 */ /* 0x000ea400080010ff */
[----:B--2---:R-:W-:Y:S05]  /*83d0*/  @!P0 BRA `(.L_x_137) ;  /* 0xfffffffc00f08947 */ /* 0x004fea000383ffff */
[----:B------:R-:W-:Y:S05]  /*83e0*/  BRA `(.L_x_138) ;  /* 0xffffffa8004c7947 */ /* 0x000fea000383ffff */
.L_x_51:
[----:B-1----:R1:W2:Y:S02]  /*83f0*/  SYNCS.PHASECHK.TRANS64.TRYWAIT P1, [R2+URZ+0x80], R4 ;  /* 0x00008004020075a7 */ /* 0x0022a400080211ff */
[----:B--2---:R-:W-:Y:S05]  /*8400*/  @!P1 NANOSLEEP.SYNCS 0x989680 ;  /* 0x009896800000995d */ /* 0x004fea0003900000 */
[----:B------:R-:W2:Y:S02]  /*8410*/  @!P1 SYNCS.PHASECHK.TRANS64 P1, [R2+URZ+0x80], R4 ;  /* 0x00008004020095a7 */ /* 0x000ea400080210ff */
[----:B--2---:R-:W-:Y:S05]  /*8420*/  @!P1 BRA `(.L_x_51) ;  /* 0xfffffffc00f09947 */ /* 0x004fea000383ffff */
[----:B------:R-:W-:Y:S05]  /*8430*/  BRA `(.L_x_139) ;  /* 0xffffffa8007c7947 */ /* 0x000fea000383ffff */
.L_x_54:
[----:B------:R-:W-:-:S07]  /*8440*/  MOV R0, UR4 ;  /* 0x0000000400007c02 */ /* 0x000fce0008000f00 */
.L_x_140:
[----:B-1----:R1:W2:Y:S02]  /*8450*/  SYNCS.PHASECHK.TRANS64.TRYWAIT P0, [R0+URZ+0x90], R2 ;  /* 0x00009002000075a7 */ /* 0x0022a400080011ff */
[----:B--2---:R-:W-:Y:S05]  /*8460*/  @!P0 NANOSLEEP.SYNCS 0x989680 ;  /* 0x009896800000895d */ /* 0x004fea0003900000 */
[----:B------:R-:W2:Y:S02]  /*8470*/  @!P0 SYNCS.PHASECHK.TRANS64 P0, [R0+URZ+0x90], R2 ;  /* 0x00009002000085a7 */ /* 0x000ea400080010ff */
[----:B--2---:R-:W-:Y:S05]  /*8480*/  @!P0 BRA `(.L_x_140) ;  /* 0xfffffffc00f08947 */ /* 0x004fea000383ffff */
[----:B------:R-:W-:Y:S05]  /*8490*/  BRA `(.L_x_53) ;  /* 0xffffffa800d07947 */ /* 0x000fea000383ffff */
.L_x_63:
[----:B-1----:R-:W-:-:S04]  /*84a0*/  MOV R5, UR5 ;  /* 0x0000000500057c02 */ /* 0x002fc80008000f00 */
[----:B------:R1:W2:Y:S03]  /*84b0*/  SYNCS.PHASECHK.TRANS64.TRYWAIT P0, [R5+URZ+0x8], R6 ;  /* 0x00000806050075a7 */ /* 0x0002a600080011ff */
[----:B--2---:R-:W-:Y:S05]  /*84c0*/  @!P0 NANOSLEEP.SYNCS 0x989680 ;  /* 0x009896800000895d */ /* 0x004fea0003900000 */
[----:B------:R-:W2:Y:S02]  /*84d0*/  @!P0 SYNCS.PHASECHK.TRANS64 P0, [R5+URZ+0x8], R6 ;  /* 0x00000806050085a7 */ /* 0x000ea400080010ff */
[----:B--2---:R-:W-:Y:S05]  /*84e0*/  @!P0 BRA `(.L_x_63) ;  /* 0xfffffffc00ec8947 */ /* 0x004fea000383ffff */
[----:B------:R-:W-:Y:S05]  /*84f0*/  BRA `(.L_x_62) ;  /* 0xffffffac00847947 */ /* 0x000fea000383ffff */
.L_x_65:
[----:B------:R-:W-:Y:S01]  /*8500*/  BSSY B0, `(.L_x_141) ;  /* 0x0000006000007945 */ /* 0x000fe20003800000 */
[----:B------:R-:W-:-:S07]  /*8510*/  MOV R15, 0xffffffff ;  /* 0xffffffff000f7802 */ /* 0x000fce0000000f00 */
[----:B-1---5:R-:W-:Y:S05]  /*8520*/  WARPSYNC.COLLECTIVE R15, `(.L_x_142) ;  /* 0x000000000f0c7348 */ /* 0x022fea0003c00000 */
[----:B------:R-:W-:Y:S02]  /*8530*/  ELECT P6, UR79, PT ;  /* 0x00000000004f782f */ /* 0x000fe400038c0000 */
[----:B------:R-:W-:Y:S01]  /*8540*/  MOV R14, UR79 ;  /* 0x0000004f000e7c02 */ /* 0x000fe20008000f00 */
[----:B-1---5:R-:W-:Y:S10]  /*8550*/  ENDCOLLECTIVE ;  /* 0x000000000000791b */ /* 0x022ff40003800000 */
.L_x_142:
[----:B------:R-:W-:Y:S05]  /*8560*/  BSYNC B0 ;  /* 0x0000000000007941 */ /* 0x000fea0003800000 */
.L_x_141:
[----:B------:R-:W-:Y:S05]  /*8570*/  BRA `(.L_x_143) ;  /* 0xffffffac00b47947 */ /* 0x000fea000383ffff */
.L_x_67:
[----:B-1----:R-:W-:-:S04]  /*8580*/  MOV R0, UR5 ;  /* 0x0000000500007c02 */ /* 0x002fc80008000f00 */
[----:B------:R1:W2:Y:S03]  /*8590*/  SYNCS.PHASECHK.TRANS64.TRYWAIT P0, [R0+URZ+0x8], R4 ;  /* 0x00000804000075a7 */ /* 0x0002a600080011ff */
[----:B--2---:R-:W-:Y:S05]  /*85a0*/  @!P0 NANOSLEEP.SYNCS 0x989680 ;  /* 0x009896800000895d */ /* 0x004fea0003900000 */
[----:B------:R-:W2:Y:S02]  /*85b0*/  @!P0 SYNCS.PHASECHK.TRANS64 P0, [R0+URZ+0x8], R4 ;  /* 0x00000804000085a7 */ /* 0x000ea400080010ff */
[----:B--2---:R-:W-:Y:S05]  /*85c0*/  @!P0 BRA `(.L_x_67) ;  /* 0xfffffffc00ec8947 */ /* 0x004fea000383ffff */
[----:B------:R-:W-:Y:S05]  /*85d0*/  BRA `(.L_x_66) ;  /* 0xffffffac00b87947 */ /* 0x000fea000383ffff */
.L_x_68:
[----:B-1----:R1:W2:Y:S02]  /*85e0*/  SYNCS.PHASECHK.TRANS64.TRYWAIT P0, [R0+URZ+0x80], R4 ;  /* 0x00008004000075a7 */ /* 0x0022a400080011ff */
[----:B--2---:R-:W-:Y:S05]  /*85f0*/  @!P0 NANOSLEEP.SYNCS 0x989680 ;  /* 0x009896800000895d */ /* 0x004fea0003900000 */
[----:B------:R-:W2:Y:S02]  /*8600*/  @!P0 SYNCS.PHASECHK.TRANS64 P0, [R0+URZ+0x80], R4 ;  /* 0x00008004000085a7 */ /* 0x000ea400080010ff */
[----:B--2---:R-:W-:Y:S05]  /*8610*/  @!P0 BRA `(.L_x_68) ;  /* 0xfffffffc00f08947 */ /* 0x004fea000383ffff */
[----:B------:R-:W-:Y:S05]  /*8620*/  BRA `(.L_x_144) ;  /* 0xffffffb000a47947 */ /* 0x000fea000383ffff */
.L_x_70:
[----:B------:R-:W-:-:S07]  /*8630*/  MOV R0, UR31 ;  /* 0x0000001f00007c02 */ /* 0x000fce0008000f00 */
.L_x_145:
[----:B-1----:R1:W2:Y:S02]  /*8640*/  SYNCS.PHASECHK.TRANS64.TRYWAIT P0, [R0+URZ+0xc0], R4 ;  /* 0x0000c004000075a7 */ /* 0x0022a400080011ff */
[----:B--2---:R-:W-:Y:S05]  /*8650*/  @!P0 NANOSLEEP.SYNCS 0x989680 ;  /* 0x009896800000895d */ /* 0x004fea0003900000 */
[----:B------:R-:W2:Y:S02]  /*8660*/  @!P0 SYNCS.PHASECHK.TRANS64 P0, [R0+URZ+0xc0], R4 ;  /* 0x0000c004000085a7 */ /* 0x000ea400080010ff */
[----:B--2---:R-:W-:Y:S05]  /*8670*/  @!P0 BRA `(.L_x_145) ;  /* 0xfffffffc00f08947 */ /* 0x004fea000383ffff */
[----:B------:R-:W-:Y:S05]  /*8680*/  BRA `(.L_x_146) ;  /* 0xffffffb000f07947 */ /* 0x000fea000383ffff */
.L_x_73:
[----:B------:R-:W-:Y:S07]  /*8690*/  MOV R0, UR5 ;  /* 0x0000000500007c02 */ /* 0x000fee0008000f00 */
.L_x_147:
[----:B-1----:R1:W2:Y:S02]  /*86a0*/  SYNCS.PHASECHK.TRANS64.TRYWAIT P0, [R0+URZ], R4 ;  /* 0x00000004000075a7 */ /* 0x0022a400080011ff */
[----:B--2---:R-:W-:Y:S05]  /*86b0*/  @!P0 NANOSLEEP.SYNCS 0x989680 ;  /* 0x009896800000895d */ /* 0x004fea0003900000 */
[----:B------:R-:W2:Y:S02]  /*86c0*/  @!P0 SYNCS.PHASECHK.TRANS64 P0, [R0+URZ], R4 ;  /* 0x00000004000085a7 */ /* 0x000ea400080010ff */
[----:B--2---:R-:W-:Y:S05]  /*86d0*/  @!P0 BRA `(.L_x_147) ;  /* 0xfffffffc00f08947 */ /* 0x004fea000383ffff */
[----:B------:R-:W-:Y:S05]  /*86e0*/  BRA `(.L_x_72) ;  /* 0xffffffb400047947 */ /* 0x000fea000383ffff */
.L_x_77:
[----:B-1----:R-:W-:-:S07]  /*86f0*/  MOV R0, UR4 ;  /* 0x0000000400007c02 */ /* 0x002fce0008000f00 */
.L_x_148:
[----:B-1----:R1:W2:Y:S02]  /*8700*/  SYNCS.PHASECHK.TRANS64.TRYWAIT P0, [R0+URZ], R2 ;  /* 0x00000002000075a7 */ /* 0x0022a400080011ff */
[----:B--2---:R-:W-:Y:S05]  /*8710*/  @!P0 NANOSLEEP.SYNCS 0x989680 ;  /* 0x009896800000895d */ /* 0x004fea0003900000 */
[----:B------:R-:W2:Y:S02]  /*8720*/  @!P0 SYNCS.PHASECHK.TRANS64 P0, [R0+URZ], R2 ;  /* 0x00000002000085a7 */ /* 0x000ea400080010ff */
[----:B--2---:R-:W-:Y:S05]  /*8730*/  @!P0 BRA `(.L_x_148) ;  /* 0xfffffffc00f08947 */ /* 0x004fea000383ffff */
[----:B------:R-:W-:Y:S05]  /*8740*/  BRA `(.L_x_149) ;  /* 0xffffffb400f87947 */ /* 0x000fea000383ffff */
.L_x_78:
[----:B------:R-:W-:-:S07]  /*8750*/  MOV R0, UR5 ;  /* 0x0000000500007c02 */ /* 0x000fce0008000f00 */
.L_x_150:
[----:B-1----:R1:W2:Y:S02]  /*8760*/  SYNCS.PHASECHK.TRANS64.TRYWAIT P0, [R0+URZ], R3 ;  /* 0x00000003000075a7 */ /* 0x0022a400080011ff */
[----:B--2---:R-:W-:Y:S05]  /*8770*/  @!P0 NANOSLEEP.SYNCS 0x989680 ;  /* 0x009896800000895d */ /* 0x004fea0003900000 */
[----:B------:R-:W2:Y:S02]  /*8780*/  @!P0 SYNCS.PHASECHK.TRANS64 P0, [R0+URZ], R3 ;  /* 0x00000003000085a7 */ /* 0x000ea400080010ff */
[----:B--2---:R-:W-:Y:S05]  /*8790*/  @!P0 BRA `(.L_x_150) ;  /* 0xfffffffc00f08947 */ /* 0x004fea000383ffff */
[----:B------:R-:W-:Y:S05]  /*87a0*/  BRA `(.L_x_151) ;  /* 0xffffffb800047947 */ /* 0x000fea000383ffff */
.L_x_79:
[----:B------:R-:W-:-:S07]  /*87b0*/  MOV R0, UR5 ;  /* 0x0000000500007c02 */ /* 0x000fce0008000f00 */
.L_x_152:
[----:B-1----:R1:W2:Y:S02]  /*87c0*/  SYNCS.PHASECHK.TRANS64.TRYWAIT P0, [R0+URZ], R3 ;  /* 0x00000003000075a7 */ /* 0x0022a400080011ff */
[----:B--2---:R-:W-:Y:S05]  /*87d0*/  @!P0 NANOSLEEP.SYNCS 0x989680 ;  /* 0x009896800000895d */ /* 0x004fea0003900000 */
[----:B------:R-:W2:Y:S02]  /*87e0*/  @!P0 SYNCS.PHASECHK.TRANS64 P0, [R0+URZ], R3 ;  /* 0x00000003000085a7 */ /* 0x000ea400080010ff */
[----:B--2---:R-:W-:Y:S05]  /*87f0*/  @!P0 BRA `(.L_x_152) ;  /* 0xfffffffc00f08947 */ /* 0x004fea000383ffff */
[----:B------:R-:W-:Y:S05]  /*8800*/  BRA `(.L_x_153) ;  /* 0xffffffb800107947 */ /* 0x000fea000383ffff */
.L_x_82:
[----:B------:R-:W-:-:S07]  /*8810*/  MOV R0, UR26 ;  /* 0x0000001a00007c02 */ /* 0x000fce0008000f00 */
.L_x_154:
[----:B-1----:R1:W2:Y:S02]  /*8820*/  SYNCS.PHASECHK.TRANS64.TRYWAIT P1, [R0+URZ+0x100], R2 ;  /* 0x00010002000075a7 */ /* 0x0022a400080211ff */
[----:B--2---:R-:W-:Y:S05]  /*8830*/  @!P1 NANOSLEEP.SYNCS 0x989680 ;  /* 0x009896800000995d */ /* 0x004fea0003900000 */
[----:B------:R-:W2:Y:S02]  /*8840*/  @!P1 SYNCS.PHASECHK.TRANS64 P1, [R0+URZ+0x100], R2 ;  /* 0x00010002000095a7 */ /* 0x000ea400080210ff */
[----:B--2---:R-:W-:Y:S05]  /*8850*/  @!P1 BRA `(.L_x_154) ;  /* 0xfffffffc00f09947 */ /* 0x004fea000383ffff */
[----:B------:R-:W-:Y:S05]  /*8860*/  BRA `(.L_x_155) ;  /* 0xffffffb8005c7947 */ /* 0x000fea000383ffff */
.L_x_87:
[----:B--2---:R2:W3:Y:S02]  /*8870*/  SYNCS.PHASECHK.TRANS64.TRYWAIT P0, [R12+URZ+0x80], R0 ;  /* 0x000080000c0075a7 */ /* 0x0044e400080011ff */
[----:B---3--:R-:W-:Y:S05]  /*8880*/  @!P0 NANOSLEEP.SYNCS 0x989680 ;  /* 0x009896800000895d */ /* 0x008fea0003900000 */
[----:B------:R-:W3:Y:S02]  /*8890*/  @!P0 SYNCS.PHASECHK.TRANS64 P0, [R12+URZ+0x80], R0 ;  /* 0x000080000c0085a7 */ /* 0x000ee400080010ff */
[----:B---3--:R-:W-:Y:S05]  /*88a0*/  @!P0 BRA `(.L_x_87) ;  /* 0xfffffffc00f08947 */ /* 0x008fea000383ffff */
[----:B------:R-:W-:Y:S05]  /*88b0*/  BRA `(.L_x_156) ;  /* 0xffffffbc007c7947 */ /* 0x000fea000383ffff */
.L_x_90:
[----:B-1----:R-:W-:Y:S07]  /*88c0*/  MOV R0, UR21 ;  /* 0x0000001500007c02 */ /* 0x002fee0008000f00 */
.L_x_157:
[----:B-1----:R1:W2:Y:S02]  /*88d0*/  SYNCS.PHASECHK.TRANS64.TRYWAIT P2, [R0+URZ+0x78], R6 ;  /* 0x00007806000075a7 */ /* 0x0022a400080411ff */
[----:B--2---:R-:W-:Y:S05]  /*88e0*/  @!P2 NANOSLEEP.SYNCS 0x989680 ;  /* 0x009896800000a95d */ /* 0x004fea0003900000 */
[----:B------:R-:W2:Y:S02]  /*88f0*/  @!P2 SYNCS.PHASECHK.TRANS64 P2, [R0+URZ+0x78], R6 ;  /* 0x000078060000a5a7 */ /* 0x000ea400080410ff */
[----:B--2---:R-:W-:Y:S05]  /*8900*/  @!P2 BRA `(.L_x_157) ;  /* 0xfffffffc00f0a947 */ /* 0x004fea000383ffff */
[----:B------:R-:W-:Y:S05]  /*8910*/  BRA `(.L_x_89) ;  /* 0xffffffc000e47947 */ /* 0x000fea000383ffff */
.L_x_93:
[----:B------:R-:W-:Y:S07]  /*8920*/  MOV R0, UR21 ;  /* 0x0000001500007c02 */ /* 0x000fee0008000f00 */
.L_x_158:
[----:B-1----:R1:W2:Y:S02]  /*8930*/  SYNCS.PHASECHK.TRANS64.TRYWAIT P0, [R0+URZ+0x60], R9 ;  /* 0x00006009000075a7 */ /* 0x0022a400080011ff */
[----:B--2---:R-:W-:Y:S05]  /*8940*/  @!P0 NANOSLEEP.SYNCS 0x989680 ;  /* 0x009896800000895d */ /* 0x004fea0003900000 */
[----:B------:R-:W2:Y:S02]  /*8950*/  @!P0 SYNCS.PHASECHK.TRANS64 P0, [R0+URZ+0x60], R9 ;  /* 0x00006009000085a7 */ /* 0x000ea400080010ff */
[----:B--2---:R-:W-:Y:S05]  /*8960*/  @!P0 BRA `(.L_x_158) ;  /* 0xfffffffc00f08947 */ /* 0x004fea000383ffff */
[----:B------:R-:W-:Y:S05]  /*8970*/  BRA `(.L_x_159) ;  /* 0xffffffc400407947 */ /* 0x000fea000383ffff */
.L_x_94:
[----:B------:R-:W-:Y:S07]  /*8980*/  MOV R0, UR21 ;  /* 0x0000001500007c02 */ /* 0x000fee0008000f00 */
.L_x_160:
[----:B-1----:R1:W2:Y:S02]  /*8990*/  SYNCS.PHASECHK.TRANS64.TRYWAIT P0, [R0+URZ+0x68], R9 ;  /* 0x00006809000075a7 */ /* 0x0022a400080011ff */
[----:B--2---:R-:W-:Y:S05]  /*89a0*/  @!P0 NANOSLEEP.SYNCS 0x989680 ;  /* 0x009896800000895d */ /* 0x004fea0003900000 */
[----:B------:R-:W2:Y:S02]  /*89b0*/  @!P0 SYNCS.PHASECHK.TRANS64 P0, [R0+URZ+0x68], R9 ;  /* 0x00006809000085a7 */ /* 0x000ea400080010ff */
[----:B--2---:R-:W-:Y:S05]  /*89c0*/  @!P0 BRA `(.L_x_160) ;  /* 0xfffffffc00f08947 */ /* 0x004fea000383ffff */
[----:B------:R-:W-:Y:S05]  /*89d0*/  BRA `(.L_x_161) ;  /* 0xffffffc400987947 */ /* 0x000fea000383ffff */
.L_x_96:
[----:B------:R-:W-:-:S07]  /*89e0*/  MOV R0, UR21 ;  /* 0x0000001500007c02 */ /* 0x000fce0008000f00 */
.L_x_162:
[----:B-1----:R1:W3:Y:S02]  /*89f0*/  SYNCS.PHASECHK.TRANS64.TRYWAIT P0, [R0+URZ+0x60], R2 ;  /* 0x00006002000075a7 */ /* 0x0022e400080011ff */
[----:B---3--:R-:W-:Y:S05]  /*8a00*/  @!P0 NANOSLEEP.SYNCS 0x989680 ;  /* 0x009896800000895d */ /* 0x008fea0003900000 */
[----:B------:R-:W3:Y:S02]  /*8a10*/  @!P0 SYNCS.PHASECHK.TRANS64 P0, [R0+URZ+0x60], R2 ;  /* 0x00006002000085a7 */ /* 0x000ee400080010ff */
[----:B---3--:R-:W-:Y:S05]  /*8a20*/  @!P0 BRA `(.L_x_162) ;  /* 0xfffffffc00f08947 */ /* 0x008fea000383ffff */
[----:B------:R-:W-:Y:S05]  /*8a30*/  BRA `(.L_x_163) ;  /* 0xffffffc800247947 */ /* 0x000fea000383ffff */
.L_x_98:
[----:B-1----:R1:W2:Y:S02]  /*8a40*/  SYNCS.PHASECHK.TRANS64.TRYWAIT P0, [R3+URZ+0x80], R0 ;  /* 0x00008000030075a7 */ /* 0x0022a400080011ff */
[----:B--2---:R-:W-:Y:S05]  /*8a50*/  @!P0 NANOSLEEP.SYNCS 0x989680 ;  /* 0x009896800000895d */ /* 0x004fea0003900000 */
[----:B------:R-:W2:Y:S02]  /*8a60*/  @!P0 SYNCS.PHASECHK.TRANS64 P0, [R3+URZ+0x80], R0 ;  /* 0x00008000030085a7 */ /* 0x000ea400080010ff */
[----:B--2---:R-:W-:Y:S05]  /*8a70*/  @!P0 BRA `(.L_x_98) ;  /* 0xfffffffc00f08947 */ /* 0x004fea000383ffff */
[----:B------:R-:W-:Y:S05]  /*8a80*/  BRA `(.L_x_164) ;  /* 0xffffffc800e07947 */ /* 0x000fea000383ffff */
.L_x_109:
[----:B-1----:R1:W2:Y:S02]  /*8a90*/  SYNCS.PHASECHK.TRANS64.TRYWAIT P1, [R4+URZ+0x50], R0 ;  /* 0x00005000040075a7 */ /* 0x0022a400080211ff */
[----:B--2---:R-:W-:Y:S05]  /*8aa0*/  @!P1 NANOSLEEP.SYNCS 0x989680 ;  /* 0x009896800000995d */ /* 0x004fea0003900000 */
[----:B------:R-:W2:Y:S02]  /*8ab0*/  @!P1 SYNCS.PHASECHK.TRANS64 P1, [R4+URZ+0x50], R0 ;  /* 0x00005000040095a7 */ /* 0x000ea400080210ff */
[----:B--2---:R-:W-:Y:S05]  /*8ac0*/  @!P1 BRA `(.L_x_109) ;  /* 0xfffffffc00f09947 */ /* 0x004fea000383ffff */
[----:B------:R-:W-:Y:S05]  /*8ad0*/  BRA `(.L_x_108) ;  /* 0xffffffd800487947 */ /* 0x000fea000383ffff */
.L_x_111:
[----:B-1----:R1:W2:Y:S02]  /*8ae0*/  SYNCS.PHASECHK.TRANS64.TRYWAIT P0, [R80+URZ+0xa0], R5 ;  /* 0x0000a005500075a7 */ /* 0x0022a400080011ff */
[----:B--2---:R-:W-:Y:S05]  /*8af0*/  @!P0 NANOSLEEP.SYNCS 0x989680 ;  /* 0x009896800000895d */ /* 0x004fea0003900000 */
[----:B------:R-:W2:Y:S02]  /*8b00*/  @!P0 SYNCS.PHASECHK.TRANS64 P0, [R80+URZ+0xa0], R5 ;  /* 0x0000a005500085a7 */ /* 0x000ea400080010ff */
[----:B--2---:R-:W-:Y:S05]  /*8b10*/  @!P0 BRA `(.L_x_111) ;  /* 0xfffffffc00f08947 */ /* 0x004fea000383ffff */
[----:B------:R-:W-:Y:S05]  /*8b20*/  BRA `(.L_x_110) ;  /* 0xffffffd8009c7947 */ /* 0x000fea000383ffff */
.L_x_119:
[----:B--2---:R2:W3:Y:S02]  /*8b30*/  SYNCS.PHASECHK.TRANS64.TRYWAIT P0, [R3+URZ+0x50], R0 ;  /* 0x00005000030075a7 */ /* 0x0044e400080011ff */
[----:B---3--:R-:W-:Y:S05]  /*8b40*/  @!P0 NANOSLEEP.SYNCS 0x989680 ;  /* 0x009896800000895d */ /* 0x008fea0003900000 */
[----:B------:R-:W3:Y:S02]  /*8b50*/  @!P0 SYNCS.PHASECHK.TRANS64 P0, [R3+URZ+0x50], R0 ;  /* 0x00005000030085a7 */ /* 0x000ee400080010ff */
[----:B---3--:R-:W-:Y:S05]  /*8b60*/  @!P0 BRA `(.L_x_119) ;  /* 0xfffffffc00f08947 */ /* 0x008fea000383ffff */
[----:B------:R-:W-:Y:S05]  /*8b70*/  BRA `(.L_x_118) ;  /* 0xffffffe400a87947 */ /* 0x000fea000383ffff */
        .weak           $__internal_0_$__cuda_sm10x_tcgen05_guardrail_trap_col_being_dealloced_not_returned_by_alloc
        .type           $__internal_0_$__cuda_sm10x_tcgen05_guardrail_trap_col_being_dealloced_not_returned_by_alloc,@function
        .size           $__internal_0_$__cuda_sm10x_tcgen05_guardrail_trap_col_being_dealloced_not_returned_by_alloc,($__internal_1_$__cuda_sm10x_tcgen05_guardrail_trap_phase_invalid_during_alloc - $__internal_0_$__cuda_sm10x_tcgen05_guardrail_trap_col_being_dealloced_not_returned_by_alloc)
$__internal_0_$__cuda_sm10x_tcgen05_guardrail_trap_col_being_dealloced_not_returned_by_alloc:
[----:B------:R-:W-:Y:S05]  /*8b80*/  BPT.TRAP 0x1 ;  /* 0x000000040000795c */ /* 0x000fea0000300000 */
[----:B------:R-:W-:-:S04]  /*8b90*/  HFMA2 R3, -RZ, RZ, 0, 0 ;  /* 0x00000000ff037431 */ /* 0x000fc800000001ff */
[----:B------:R-:W-:Y:S05]  /*8ba0*/  RET.REL.NODEC R2 `(_ZN7cutlass13device_kernelINS_4gemm6kernel13GemmUniversalIN4cute5tupleIJiiiiEEENS1_10collective13CollectiveMmaINS1_35MainloopSm100TmaUmmaWarpSpecializedILi5ELi2ELi4ENS5_IJNS4_1CILi2EEESB_NSA_ILi1EEEEEEEENS5_IJNSA_ILi128EEESF_SF_EEEaNS5_IJlSC_lEEEaSH_NS4_8TiledMMAINS4_8MMA_AtomIJNS4_21SM100_MMA_S8_2x1SM_SSIaaiLi128ELi128ELNS4_4UMMA5MajorE0ELSM_0ELNSL_8SaturateE0EEEEEENS4_6LayoutINS5_IJSC_SC_SC_EEENS5_IJNSA_ILi0EEESS_SS_EEEEENS5_IJNS4_10UnderscoreESV_SV_EEEEENS4_28SM100_TMA_2SM_LOAD_MULTICASTENS4_14ComposedLayoutINS4_7SwizzleILi3ELi4ELi3EEENS4_18smem_ptr_flag_bitsILi8EEENSQ_INS5_IJNSA_ILi8EEESF_EEENS5_IJSF_SC_EEEEEEEvNS4_8identityENS4_18SM100_TMA_2SM_LOADES18_vS19_EENS_8epilogue10collective18CollectiveEpilogueINS1C_23Sm100TmaWarpSpecializedILi2ELi2ELi32ELb0ELb0EEEJNS5_IJNSA_ILi64EEESF_SF_EEENS5_IJNSQ_IS1H_SC_EENSQ_INS5_IJNSA_ILi32EEESB_EEENS5_IJSC_S1H_EEEEEEEEaSH_aSH_NS1C_6fusion15FusionCallbacksIS1G_NS1P_17LinearCombinationIaiaiLNS_15FloatRoundStyleE2EEES1I_S1O_JEEENS4_5SM1004TMEM4LOAD26SM100_TMEM_LOAD_32dp32b32xENS4_13SM90_TMA_LOADENSZ_INS10_ILi1ELi4ELi3EEES13_NSQ_INS5_IJS14_S1K_EEENS5_IJS1K_SC_EEEEEEENS4_39AutoVectorizingCopyWithAssumedAlignmentILi128EEENS4_14SM90_TMA_STOREES24_S26_S26_EEEvvEEEEvNT_6ParamsE) ;  /* 0xffffff7402147950 */ /* 0x000fea0003c3ffff */
        .weak           $__internal_1_$__cuda_sm10x_tcgen05_guardrail_trap_phase_invalid_during_alloc
        .type           $__internal_1_$__cuda_sm10x_tcgen05_guardrail_trap_phase_invalid_during_alloc,@function
        .size           $__internal_1_$__cuda_sm10x_tcgen05_guardrail_trap_phase_invalid_during_alloc,($__internal_2_$__cuda_sm10x_tcgen05_guardrail_trap_unallocated_columns_being_dealloced - $__internal_1_$__cuda_sm10x_tcgen05_guardrail_trap_phase_invalid_during_alloc)
$__internal_1_$__cuda_sm10x_tcgen05_guardrail_trap_phase_invalid_during_alloc:
[----:B------:R-:W-:Y:S05]  /*8bb0*/  BPT.TRAP 0x1 ;  /* 0x000000040000795c */ /* 0x000fea0000300000 */
[----:B------:R-:W-:-:S04]  /*8bc0*/  MOV R5, 0x0 ;  /* 0x0000000000057802 */ /* 0x000fc80000000f00 */
[----:B------:R-:W-:Y:S05]  /*8bd0*/  RET.REL.NODEC R4 `(_ZN7cutlass13device_kernelINS_4gemm6kernel13GemmUniversalIN4cute5tupleIJiiiiEEENS1_10collective13CollectiveMmaINS1_35MainloopSm100TmaUmmaWarpSpecializedILi5ELi2ELi4ENS5_IJNS4_1CILi2EEESB_NSA_ILi1EEEEEEEENS5_IJNSA_ILi128EEESF_SF_EEEaNS5_IJlSC_lEEEaSH_NS4_8TiledMMAINS4_8MMA_AtomIJNS4_21SM100_MMA_S8_2x1SM_SSIaaiLi128ELi128ELNS4_4UMMA5MajorE0ELSM_0ELNSL_8SaturateE0EEEEEENS4_6LayoutINS5_IJSC_SC_SC_EEENS5_IJNSA_ILi0EEESS_SS_EEEEENS5_IJNS4_10UnderscoreESV_SV_EEEEENS4_28SM100_TMA_2SM_LOAD_MULTICASTENS4_14ComposedLayoutINS4_7SwizzleILi3ELi4ELi3EEENS4_18smem_ptr_flag_bitsILi8EEENSQ_INS5_IJNSA_ILi8EEESF_EEENS5_IJSF_SC_EEEEEEEvNS4_8identityENS4_18SM100_TMA_2SM_LOADES18_vS19_EENS_8epilogue10collective18CollectiveEpilogueINS1C_23Sm100TmaWarpSpecializedILi2ELi2ELi32ELb0ELb0EEEJNS5_IJNSA_ILi64EEESF_SF_EEENS5_IJNSQ_IS1H_SC_EENSQ_INS5_IJNSA_ILi32EEESB_EEENS5_IJSC_S1H_EEEEEEEEaSH_aSH_NS1C_6fusion15FusionCallbacksIS1G_NS1P_17LinearCombinationIaiaiLNS_15FloatRoundStyleE2EEES1I_S1O_JEEENS4_5SM1004TMEM4LOAD26SM100_TMEM_LOAD_32dp32b32xENS4_13SM90_TMA_LOADENSZ_INS10_ILi1ELi4ELi3EEES13_NSQ_INS5_IJS14_S1K_EEENS5_IJS1K_SC_EEEEEEENS4_39AutoVectorizingCopyWithAssumedAlignmentILi128EEENS4_14SM90_TMA_STOREES24_S26_S26_EEEvvEEEEvNT_6ParamsE) ;  /* 0xffffff7404087950 */ /* 0x000fea0003c3ffff */
        .weak           $__internal_2_$__cuda_sm10x_tcgen05_guardrail_trap_unallocated_columns_being_dealloced
        .type           $__internal_2_$__cuda_sm10x_tcgen05_guardrail_trap_unallocated_columns_being_dealloced,@function
        .size           $__internal_2_$__cuda_sm10x_tcgen05_guardrail_trap_unallocated_columns_being_dealloced,(.L_x_166 - $__internal_2_$__cuda_sm10x_tcgen05_guardrail_trap_unallocated_columns_being_dealloced)
$__internal_2_$__cuda_sm10x_tcgen05_guardrail_trap_unallocated_columns_being_dealloced:
[----:B------:R-:W-:Y:S05]  /*8be0*/  BPT.TRAP 0x1 ;  /* 0x000000040000795c */ /* 0x000fea0000300000 */
[----:B------:R-:W-:-:S04]  /*8bf0*/  HFMA2 R3, -RZ, RZ, 0, 0 ;  /* 0x00000000ff037431 */ /* 0x000fc800000001ff */
[----:B------:R-:W-:Y:S05]  /*8c00*/  RET.REL.NODEC R2 `(_ZN7cutlass13device_kernelINS_4gemm6kernel13GemmUniversalIN4cute5tupleIJiiiiEEENS1_10collective13CollectiveMmaINS1_35MainloopSm100TmaUmmaWarpSpecializedILi5ELi2ELi4ENS5_IJNS4_1CILi2EEESB_NSA_ILi1EEEEEEEENS5_IJNSA_ILi128EEESF_SF_EEEaNS5_IJlSC_lEEEaSH_NS4_8TiledMMAINS4_8MMA_AtomIJNS4_21SM100_MMA_S8_2x1SM_SSIaaiLi128ELi128ELNS4_4UMMA5MajorE0ELSM_0ELNSL_8SaturateE0EEEEEENS4_6LayoutINS5_IJSC_SC_SC_EEENS5_IJNSA_ILi0EEESS_SS_EEEEENS5_IJNS4_10UnderscoreESV_SV_EEEEENS4_28SM100_TMA_2SM_LOAD_MULTICASTENS4_14ComposedLayoutINS4_7SwizzleILi3ELi4ELi3EEENS4_18smem_ptr_flag_bitsILi8EEENSQ_INS5_IJNSA_ILi8EEESF_EEENS5_IJSF_SC_EEEEEEEvNS4_8identityENS4_18SM100_TMA_2SM_LOADES18_vS19_EENS_8epilogue10collective18CollectiveEpilogueINS1C_23Sm100TmaWarpSpecializedILi2ELi2ELi32ELb0ELb0EEEJNS5_IJNSA_ILi64EEESF_SF_EEENS5_IJNSQ_IS1H_SC_EENSQ_INS5_IJNSA_ILi32EEESB_EEENS5_IJSC_S1H_EEEEEEEEaSH_aSH_NS1C_6fusion15FusionCallbacksIS1G_NS1P_17LinearCombinationIaiaiLNS_15FloatRoundStyleE2EEES1I_S1O_JEEENS4_5SM1004TMEM4LOAD26SM100_TMEM_LOAD_32dp32b32xENS4_13SM90_TMA_LOADENSZ_INS10_ILi1ELi4ELi3EEES13_NSQ_INS5_IJS14_S1K_EEENS5_IJS1K_SC_EEEEEEENS4_39AutoVectorizingCopyWithAssumedAlignmentILi128EEENS4_14SM90_TMA_STOREES24_S26_S26_EEEvvEEEEvNT_6ParamsE) ;  /* 0xffffff7002fc7950 */ /* 0x000fea0003c3ffff */
.L_x_165:
[----:B------:R-:W-:-:S00]  /*8c10*/  BRA `(.L_x_165) ;  /* 0xfffffffc00fc7947 */ /* 0x000fc0000383ffff */
[----:B------:R-:W-:-:S00]  /*8c20*/  NOP ;  /* 0x0000000000007918 */ /* 0x000fc00000000000 */
        /* <DEDUP_REMOVED lines=13> */
.L_x_166:


//--------------------- .nv.global.init           --------------------------
	.section	.nv.global.init,"aw",@progbits
.nv.global.init:
	.type		$str$27,@object
	.size		$str$27,($str$28 - $str$27)
$str$27:
        /*0000*/ 	.byte	0x28, 0x61, 0x64, 0x64, 0x72, 0x65, 0x73, 0x73, 0x20, 0x26, 0x20, 0x6d, 0x61, 0x73, 0x6b, 0x29
        /*0010*/ 	.byte	0x20, 0x3d, 0x3d, 0x20, 0x30, 0x00
	.type		$str$28,@object
	.size		$str$28,($str$26 - $str$28)
$str$28:
        /*0016*/ 	.byte	0x2f, 0x74, 0x6d, 0x70, 0x2f, 0x63, 0x75, 0x74, 0x6c, 0x61, 0x73, 0x73, 0x5f, 0x73, 0x77, 0x65
        /*0026*/ 	.byte	0x65, 0x70, 0x5f, 0x73, 0x72, 0x63, 0x2f, 0x69, 0x6e, 0x63, 0x6c, 0x75, 0x64, 0x65, 0x2f, 0x63
        /*0036*/ 	.byte	0x75, 0x74, 0x65, 0x2f, 0x70, 0x6f, 0x69, 0x6e, 0x74, 0x65, 0x72, 0x5f, 0x66, 0x6c, 0x61, 0x67
        /*0046*/ 	.byte	0x67, 0x65, 0x64, 0x2e, 0x68, 0x70, 0x70, 0x00
	.type		$str$26,@object
	.size		$str$26,($str$25 - $str$26)
$str$26:
        /*004e*/ 	.byte	0x2f, 0x74, 0x6d, 0x70, 0x2f, 0x63, 0x75, 0x74, 0x6c, 0x61, 0x73, 0x73, 0x5f, 0x73, 0x77, 0x65
        /*005e*/ 	.byte	0x65, 0x70, 0x5f, 0x73, 0x72, 0x63, 0x2f, 0x69, 0x6e, 0x63, 0x6c, 0x75, 0x64, 0x65, 0x2f, 0x63
        /*006e*/ 	.byte	0x75, 0x74, 0x65, 0x2f, 0x61, 0x74, 0x6f, 0x6d, 0x2f, 0x63, 0x6f, 0x70, 0x79, 0x5f, 0x74, 0x72
        /*007e*/ 	.byte	0x61, 0x69, 0x74, 0x73, 0x5f, 0x73, 0x6d, 0x31, 0x30, 0x30, 0x2e, 0x68, 0x70, 0x70, 0x00
	.type		$str$25,@object
	.size		$str$25,(__unnamed_1 - $str$25)
$str$25:
        /*008d*/ 	.byte	0x28, 0x28, 0x75, 0x69, 0x6e, 0x74, 0x33, 0x32, 0x5f, 0x74, 0x28, 0x74, 0x68, 0x72, 0x65, 0x61
        /*009d*/ 	.byte	0x64, 0x49, 0x64, 0x78, 0x2e, 0x78, 0x29, 0x20, 0x2f, 0x20, 0x33, 0x32, 0x29, 0x20, 0x25, 0x20
        /*00ad*/ 	.byte	0x34, 0x29, 0x20, 0x3d, 0x3d, 0x20, 0x28, 0x28, 0x28, 0x74, 0x6d, 0x65, 0x6d, 0x5f, 0x61, 0x64
        /*00bd*/ 	.byte	0x64, 0x72, 0x20, 0x3e, 0x3e, 0x20, 0x31, 0x36, 0x29, 0x20, 0x2f, 0x20, 0x33, 0x32, 0x29, 0x20
        /*00cd*/ 	.byte	0x25, 0x20, 0x34, 0x29, 0x00
	.type		__unnamed_1,@object
	.size		__unnamed_1,(__unnamed_2 - __unnamed_1)
__unnamed_1:
        /*00d2*/ 	.byte	0x61, 0x75, 0x74, 0x6f, 0x20, 0x63, 0x75, 0x74, 0x65, 0x3a, 0x3a, 0x61, 0x73, 0x5f, 0x70, 0x6f
        /* <DEDUP_REMOVED lines=24> */
        /*0262*/ 	.byte	0x3e, 0x3e, 0x5d, 0x00
	.type		__unnamed_2,@object
	.size		__unnamed_2,(.L_2 - __unnamed_2)
__unnamed_2:
        /* <DEDUP_REMOVED lines=41> */
.L_2:


//--------------------- .nv.shared._ZN7cutlass13device_kernelINS_4gemm6kernel13GemmUniversalIN4cute5tupleIJiiiiEEENS1_10collective13CollectiveMmaINS1_35MainloopSm100TmaUmmaWarpSpecializedILi5ELi2ELi4ENS5_IJNS4_1CILi2EEESB_NSA_ILi1EEEEEEEENS5_IJNSA_ILi128EEESF_SF_EEEaNS5_IJlSC_lEEEaSH_NS4_8TiledMMAINS4_8MMA_AtomIJNS4_21SM100_MMA_S8_2x1SM_SSIaaiLi128ELi128ELNS4_4UMMA5MajorE0ELSM_0ELNSL_8SaturateE0EEEEEENS4_6LayoutINS5_IJSC_SC_SC_EEENS5_IJNSA_ILi0EEESS_SS_EEEEENS5_IJNS4_10UnderscoreESV_SV_EEEEENS4_28SM100_TMA_2SM_LOAD_MULTICASTENS4_14ComposedLayoutINS4_7SwizzleILi3ELi4ELi3EEENS4_18smem_ptr_flag_bitsILi8EEENSQ_INS5_IJNSA_ILi8EEESF_EEENS5_IJSF_SC_EEEEEEEvNS4_8identityENS4_18SM100_TMA_2SM_LOADES18_vS19_EENS_8epilogue10collective18CollectiveEpilogueINS1C_23Sm100TmaWarpSpecializedILi2ELi2ELi32ELb0ELb0EEEJNS5_IJNSA_ILi64EEESF_SF_EEENS5_IJNSQ_IS1H_SC_EENSQ_INS5_IJNSA_ILi32EEESB_EEENS5_IJSC_S1H_EEEEEEEEaSH_aSH_NS1C_6fusion15FusionCallbacksIS1G_NS1P_17LinearCombinationIaiaiLNS_15FloatRoundStyleE2EEES1I_S1O_JEEENS4_5SM1004TMEM4LOAD26SM100_TMEM_LOAD_32dp32b32xENS4_13SM90_TMA_LOADENSZ_INS10_ILi1ELi4ELi3EEES13_NSQ_INS5_IJS14_S1K_EEENS5_IJS1K_SC_EEEEEEENS4_39AutoVectorizingCopyWithAssumedAlignmentILi128EEENS4_14SM90_TMA_STOREES24_S26_S26_EEEvvEEEEvNT_6ParamsE --------------------------
	.section	.nv.shared._ZN7cutlass13device_kernelINS_4gemm6kernel13GemmUniversalIN4cute5tupleIJiiiiEEENS1_10collective13CollectiveMmaINS1_35MainloopSm100TmaUmmaWarpSpecializedILi5ELi2ELi4ENS5_IJNS4_1CILi2EEESB_NSA_ILi1EEEEEEEENS5_IJNSA_ILi128EEESF_SF_EEEaNS5_IJlSC_lEEEaSH_NS4_8TiledMMAINS4_8MMA_AtomIJNS4_21SM100_MMA_S8_2x1SM_SSIaaiLi128ELi128ELNS4_4UMMA5MajorE0ELSM_0ELNSL_8SaturateE0EEEEEENS4_6LayoutINS5_IJSC_SC_SC_EEENS5_IJNSA_ILi0EEESS_SS_EEEEENS5_IJNS4_10UnderscoreESV_SV_EEEEENS4_28SM100_TMA_2SM_LOAD_MULTICASTENS4_14ComposedLayoutINS4_7SwizzleILi3ELi4ELi3EEENS4_18smem_ptr_flag_bitsILi8EEENSQ_INS5_IJNSA_ILi8EEESF_EEENS5_IJSF_SC_EEEEEEEvNS4_8identityENS4_18SM100_TMA_2SM_LOADES18_vS19_EENS_8epilogue10collective18CollectiveEpilogueINS1C_23Sm100TmaWarpSpecializedILi2ELi2ELi32ELb0ELb0EEEJNS5_IJNSA_ILi64EEESF_SF_EEENS5_IJNSQ_IS1H_SC_EENSQ_INS5_IJNSA_ILi32EEESB_EEENS5_IJSC_S1H_EEEEEEEEaSH_aSH_NS1C_6fusion15FusionCallbacksIS1G_NS1P_17LinearCombinationIaiaiLNS_15FloatRoundStyleE2EEES1I_S1O_JEEENS4_5SM1004TMEM4LOAD26SM100_TMEM_LOAD_32dp32b32xENS4_13SM90_TMA_LOADENSZ_INS10_ILi1ELi4ELi3EEES13_NSQ_INS5_IJS14_S1K_EEENS5_IJS1K_SC_EEEEEEENS4_39AutoVectorizingCopyWithAssumedAlignmentILi128EEENS4_14SM90_TMA_STOREES24_S26_S26_EEEvvEEEEvNT_6ParamsE,"aw",@nobits
	.sectionflags	@""
	.align	16
	.zero		1024


//--------------------- .nv.shared.reserved.0     --------------------------
	.section	.nv.shared.reserved.0,"aw",@nobits
	.weak		__nv_reservedSMEM_offset_0_alias
	.size		__nv_reservedSMEM_offset_0_alias, 0, 64
	.other		__nv_reservedSMEM_offset_0_alias,@"STO_CUDA_RESERVED_SHARED STV_DEFAULT"
__nv_reservedSMEM_offset_0_alias:
	.zero		0
.nv.shared.reserved.0:
	.zero		64
	.weak		__nv_reservedSMEM_tcgen05_partition
	.type		__nv_reservedSMEM_tcgen05_partition,@object
	.size		__nv_reservedSMEM_tcgen05_partition,(.L_0 - __nv_reservedSMEM_tcgen05_partition)
__nv_reservedSMEM_tcgen05_partition:
	.zero		32
.L_0:


//--------------------- .nv.global                --------------------------
	.section	.nv.global,"aw",@nobits
.nv.global:
	.type		_ZN40_INTERNAL_b0571661_4_k_cu_89fc2824_107474cute1_E,@object
	.size		_ZN40_INTERNAL_b0571661_4_k_cu_89fc2824_107474cute1_E,(_ZN40_INTERNAL_b0571661_4_k_cu_89fc2824_107474cuda3std3__45__cpo6cbeginE - _ZN40_INTERNAL_b0571661_4_k_cu_89fc2824_107474cute1_E)
_ZN40_INTERNAL_b0571661_4_k_cu_89fc2824_107474cute1_E:
	.zero		1
	.type		_ZN40_INTERNAL_b0571661_4_k_cu_89fc2824_107474cuda3std3__45__cpo6cbeginE,@object
	.size		_ZN40_INTERNAL_b0571661_4_k_cu_89fc2824_107474cuda3std3__45__cpo6cbeginE,(_ZN40_INTERNAL_b0571661_4_k_cu_89fc2824_107474cuda3std3__48in_placeE - _ZN40_INTERNAL_b0571661_4_k_cu_89fc2824_107474cuda3std3__45__cpo6cbeginE)
_ZN40_INTERNAL_b0571661_4_k_cu_89fc2824_107474cuda3std3__45__cpo6cbeginE:
	.zero		1
	.type		_ZN40_INTERNAL_b0571661_4_k_cu_89fc2824_107474cuda3std3__48in_placeE,@object
	.size		_ZN40_INTERNAL_b0571661_4_k_cu_89fc2824_107474cuda3std3__48in_placeE,(_ZN40_INTERNAL_b0571661_4_k_cu_89fc2824_107474cuda3std6ranges3__45__cpo9iter_moveE - _ZN40_INTERNAL_b0571661_4_k_cu_89fc2824_107474cuda3std3__48in_placeE)
_ZN40_INTERNAL_b0571661_4_k_cu_89fc2824_107474cuda3std3__48in_placeE:
	.zero		1
	.type		_ZN40_INTERNAL_b0571661_4_k_cu_89fc2824_107474cuda3std6ranges3__45__cpo9iter_moveE,@object
	.size		_ZN40_INTERNAL_b0571661_4_k_cu_89fc2824_107474cuda3std6ranges3__45__cpo9iter_moveE,(_ZN40_INTERNAL_b0571661_4_k_cu_89fc2824_107474cuda3std3__45__cpo5beginE - _ZN40_INTERNAL_b0571661_4_k_cu_89fc2824_107474cuda3std6ranges3__45__cpo9iter_moveE)
_ZN40_INTERNAL_b0571661_4_k_cu_89fc2824_107474cuda3std6ranges3__45__cpo9iter_moveE:
	.zero		1
	.type		_ZN40_INTERNAL_b0571661_4_k_cu_89fc2824_107474cuda3std3__45__cpo5beginE,@object
	.size		_ZN40_INTERNAL_b0571661_4_k_cu_89fc2824_107474cuda3std3__45__cpo5beginE,(_ZN40_INTERNAL_b0571661_4_k_cu_89fc2824_107474cuda3std3__442_GLOBAL__N__b0571661_4_k_cu_89fc2824_107476ignoreE - _ZN40_INTERNAL_b0571661_4_k_cu_89fc2824_107474cuda3std3__45__cpo5beginE)
_ZN40_INTERNAL_b0571661_4_k_cu_89fc2824_107474cuda3std3__45__cpo5beginE:
	.zero		1
	.type		_ZN40_INTERNAL_b0571661_4_k_cu_89fc2824_107474cuda3std3__442_GLOBAL__N__b0571661_4_k_cu_89fc2824_107476ignoreE,@object
	.size		_ZN40_INTERNAL_b0571661_4_k_cu_89fc2824_107474cuda3std3__442_GLOBAL__N__b0571661_4_k_cu_89fc2824_107476ignoreE,(_ZN40_INTERNAL_b0571661_4_k_cu_89fc2824_107474cute7productE - _ZN40_INTERNAL_b0571661_4_k_cu_89fc2824_107474cuda3std3__442_GLOBAL__N__b0571661_4_k_cu_89fc2824_107476ignoreE)
_ZN40_INTERNAL_b0571661_4_k_cu_89fc2824_107474cuda3std3__442_GLOBAL__N__b0571661_4_k_cu_89fc2824_107476ignoreE:
	.zero		1
	.type		_ZN40_INTERNAL_b0571661_4_k_cu_89fc2824_107474cute7productE,@object
	.size		_ZN40_INTERNAL_b0571661_4_k_cu_89fc2824_107474cute7productE,(_ZN40_INTERNAL_b0571661_4_k_cu_89fc2824_107474cuda3std3__45__cpo3endE - _ZN40_INTERNAL_b0571661_4_k_cu_89fc2824_107474cute7productE)
_ZN40_INTERNAL_b0571661_4_k_cu_89fc2824_107474cute7productE:
	.zero		1
	.type		_ZN40_INTERNAL_b0571661_4_k_cu_89fc2824_107474cuda3std3__45__cpo3endE,@object
	.size		_ZN40_INTERNAL_b0571661_4_k_cu_89fc2824_107474cuda3std3__45__cpo3endE,(_ZN40_INTERNAL_b0571661_4_k_cu_89fc2824_107474cuda3std3__419piecewise_constructE - _ZN40_INTERNAL_b0571661_4_k_cu_89fc2824_107474cuda3std3__45__cpo3endE)
_ZN40_INTERNAL_b0571661_4_k_cu_89fc2824_107474cuda3std3__45__cpo3endE:
	.zero		1
	.type		_ZN40_INTERNAL_b0571661_4_k_cu_89fc2824_107474cuda3std3__419piecewise_constructE,@object
	.size		_ZN40_INTERNAL_b0571661_4_k_cu_89fc2824_107474cuda3std3__419piecewise_constructE,(_ZN40_INTERNAL_b0571661_4_k_cu_89fc2824_107474cuda3std3__45__cpo4cendE - _ZN40_INTERNAL_b0571661_4_k_cu_89fc2824_107474cuda3std3__419piecewise_constructE)
_ZN40_INTERNAL_b0571661_4_k_cu_89fc2824_107474cuda3std3__419piecewise_constructE:
	.zero		1
	.type		_ZN40_INTERNAL_b0571661_4_k_cu_89fc2824_107474cuda3std3__45__cpo4cendE,@object
	.size		_ZN40_INTERNAL_b0571661_4_k_cu_89fc2824_107474cuda3std3__45__cpo4cendE,(_ZN40_INTERNAL_b0571661_4_k_cu_89fc2824_107474cuda3std6ranges3__45__cpo4swapE - _ZN40_INTERNAL_b0571661_4_k_cu_89fc2824_107474cuda3std3__45__cpo4cendE)
_ZN40_INTERNAL_b0571661_4_k_cu_89fc2824_107474cuda3std3__45__cpo4cendE:
	.zero		1
	.type		_ZN40_INTERNAL_b0571661_4_k_cu_89fc2824_107474cuda3std6ranges3__45__cpo4swapE,@object
	.size		_ZN40_INTERNAL_b0571661_4_k_cu_89fc2824_107474cuda3std6ranges3__45__cpo4swapE,(.L_10 - _ZN40_INTERNAL_b0571661_4_k_cu_89fc2824_107474cuda3std6ranges3__45__cpo4swapE)
_ZN40_INTERNAL_b0571661_4_k_cu_89fc2824_107474cuda3std6ranges3__45__cpo4swapE:
	.zero		1
.L_10:


//--------------------- .nv.constant0._ZN7cutlass13device_kernelINS_4gemm6kernel13GemmUniversalIN4cute5tupleIJiiiiEEENS1_10collective13CollectiveMmaINS1_35MainloopSm100TmaUmmaWarpSpecializedILi5ELi2ELi4ENS5_IJNS4_1CILi2EEESB_NSA_ILi1EEEEEEEENS5_IJNSA_ILi128EEESF_SF_EEEaNS5_IJlSC_lEEEaSH_NS4_8TiledMMAINS4_8MMA_AtomIJNS4_21SM100_MMA_S8_2x1SM_SSIaaiLi128ELi128ELNS4_4UMMA5MajorE0ELSM_0ELNSL_8SaturateE0EEEEEENS4_6LayoutINS5_IJSC_SC_SC_EEENS5_IJNSA_ILi0EEESS_SS_EEEEENS5_IJNS4_10UnderscoreESV_SV_EEEEENS4_28SM100_TMA_2SM_LOAD_MULTICASTENS4_14ComposedLayoutINS4_7SwizzleILi3ELi4ELi3EEENS4_18smem_ptr_flag_bitsILi8EEENSQ_INS5_IJNSA_ILi8EEESF_EEENS5_IJSF_SC_EEEEEEEvNS4_8identityENS4_18SM100_TMA_2SM_LOADES18_vS19_EENS_8epilogue10collective18CollectiveEpilogueINS1C_23Sm100TmaWarpSpecializedILi2ELi2ELi32ELb0ELb0EEEJNS5_IJNSA_ILi64EEESF_SF_EEENS5_IJNSQ_IS1H_SC_EENSQ_INS5_IJNSA_ILi32EEESB_EEENS5_IJSC_S1H_EEEEEEEEaSH_aSH_NS1C_6fusion15FusionCallbacksIS1G_NS1P_17LinearCombinationIaiaiLNS_15FloatRoundStyleE2EEES1I_S1O_JEEENS4_5SM1004TMEM4LOAD26SM100_TMEM_LOAD_32dp32b32xENS4_13SM90_TMA_LOADENSZ_INS10_ILi1ELi4ELi3EEES13_NSQ_INS5_IJS14_S1K_EEENS5_IJS1K_SC_EEEEEEENS4_39AutoVectorizingCopyWithAssumedAlignmentILi128EEENS4_14SM90_TMA_STOREES24_S26_S26_EEEvvEEEEvNT_6ParamsE --------------------------
	.section	.nv.constant0._ZN7cutlass13device_kernelINS_4gemm6kernel13GemmUniversalIN4cute5tupleIJiiiiEEENS1_10collective13CollectiveMmaINS1_35MainloopSm100TmaUmmaWarpSpecializedILi5ELi2ELi4ENS5_IJNS4_1CILi2EEESB_NSA_ILi1EEEEEEEENS5_IJNSA_ILi128EEESF_SF_EEEaNS5_IJlSC_lEEEaSH_NS4_8TiledMMAINS4_8MMA_AtomIJNS4_21SM100_MMA_S8_2x1SM_SSIaaiLi128ELi128ELNS4_4UMMA5MajorE0ELSM_0ELNSL_8SaturateE0EEEEEENS4_6LayoutINS5_IJSC_SC_SC_EEENS5_IJNSA_ILi0EEESS_SS_EEEEENS5_IJNS4_10UnderscoreESV_SV_EEEEENS4_28SM100_TMA_2SM_LOAD_MULTICASTENS4_14ComposedLayoutINS4_7SwizzleILi3ELi4ELi3EEENS4_18smem_ptr_flag_bitsILi8EEENSQ_INS5_IJNSA_ILi8EEESF_EEENS5_IJSF_SC_EEEEEEEvNS4_8identityENS4_18SM100_TMA_2SM_LOADES18_vS19_EENS_8epilogue10collective18CollectiveEpilogueINS1C_23Sm100TmaWarpSpecializedILi2ELi2ELi32ELb0ELb0EEEJNS5_IJNSA_ILi64EEESF_SF_EEENS5_IJNSQ_IS1H_SC_EENSQ_INS5_IJNSA_ILi32EEESB_EEENS5_IJSC_S1H_EEEEEEEEaSH_aSH_NS1C_6fusion15FusionCallbacksIS1G_NS1P_17LinearCombinationIaiaiLNS_15FloatRoundStyleE2EEES1I_S1O_JEEENS4_5SM1004TMEM4LOAD26SM100_TMEM_LOAD_32dp32b32xENS4_13SM90_TMA_LOADENSZ_INS10_ILi1ELi4ELi3EEES13_NSQ_INS5_IJS14_S1K_EEENS5_IJS1K_SC_EEEEEEENS4_39AutoVectorizingCopyWithAssumedAlignmentILi128EEENS4_14SM90_TMA_STOREES24_S26_S26_EEEvvEEEEvNT_6ParamsE,"a",@progbits
	.sectionflags	@""
	.align	4
.nv.constant0._ZN7cutlass13device_kernelINS_4gemm6kernel13GemmUniversalIN4cute5tupleIJiiiiEEENS1_10collective13CollectiveMmaINS1_35MainloopSm100TmaUmmaWarpSpecializedILi5ELi2ELi4ENS5_IJNS4_1CILi2EEESB_NSA_ILi1EEEEEEEENS5_IJNSA_ILi128EEESF_SF_EEEaNS5_IJlSC_lEEEaSH_NS4_8TiledMMAINS4_8MMA_AtomIJNS4_21SM100_MMA_S8_2x1SM_SSIaaiLi128ELi128ELNS4_4UMMA5MajorE0ELSM_0ELNSL_8SaturateE0EEEEEENS4_6LayoutINS5_IJSC_SC_SC_EEENS5_IJNSA_ILi0EEESS_SS_EEEEENS5_IJNS4_10UnderscoreESV_SV_EEEEENS4_28SM100_TMA_2SM_LOAD_MULTICASTENS4_14ComposedLayoutINS4_7SwizzleILi3ELi4ELi3EEENS4_18smem_ptr_flag_bitsILi8EEENSQ_INS5_IJNSA_ILi8EEESF_EEENS5_IJSF_SC_EEEEEEEvNS4_8identityENS4_18SM100_TMA_2SM_LOADES18_vS19_EENS_8epilogue10collective18CollectiveEpilogueINS1C_23Sm100TmaWarpSpecializedILi2ELi2ELi32ELb0ELb0EEEJNS5_IJNSA_ILi64EEESF_SF_EEENS5_IJNSQ_IS1H_SC_EENSQ_INS5_IJNSA_ILi32EEESB_EEENS5_IJSC_S1H_EEEEEEEEaSH_aSH_NS1C_6fusion15FusionCallbacksIS1G_NS1P_17LinearCombinationIaiaiLNS_15FloatRoundStyleE2EEES1I_S1O_JEEENS4_5SM1004TMEM4LOAD26SM100_TMEM_LOAD_32dp32b32xENS4_13SM90_TMA_LOADENSZ_INS10_ILi1ELi4ELi3EEES13_NSQ_INS5_IJS14_S1K_EEENS5_IJS1K_SC_EEEEEEENS4_39AutoVectorizingCopyWithAssumedAlignmentILi128EEENS4_14SM90_TMA_STOREES24_S26_S26_EEEvvEEEEvNT_6ParamsE:
	.zero		2944


//--------------------- SYMBOLS --------------------------

	.type		.nv.reservedSmem.offset0,@object
	.size		.nv.reservedSmem.offset0,0x4
	.type		.nv.reservedSmem.cap,@object
	.size		.nv.reservedSmem.cap,0x4
	.type		__assertfail,@function
